	.target	sm_90a

	.elftype	@"ET_EXEC"


//--------------------- .note.nv.tkinfo           --------------------------
	.section	.note.nv.tkinfo,"",@"SHT_NOTE"
	.sectionflags	@"SHF_NOTE_NV_TKINFO"
	.tkinfo
        /*0018*/ 	.word	0x00000002
        /*0030*/ 	.string	""
        /*0030*/ 	.string	"ptxas"
        /*0030*/ 	.string	"Cuda compilation tools, release 13.0, V13.0.88"
        /*0030*/ 	.string	"Build cuda_13.0.r13.0/compiler.36424714_0"
        /*0030*/ 	.string	"-arch sm_90a -m 64 "



//--------------------- .note.nv.cuinfo           --------------------------
	.section	.note.nv.cuinfo,"",@"SHT_NOTE"
	.sectionflags	@"SHF_NOTE_NV_CUINFO"
        /*0018*/ 	.short	0x0002
        /*001a*/ 	.short	0x005a
        /*001c*/ 	.short	0x0082
	.zero		2


//--------------------- .nv.info                  --------------------------
	.section	.nv.info,"",@"SHT_CUDA_INFO"
	.align	4


	//----- nvinfo : EIATTR_REGCOUNT
	.align		4
        /*0000*/ 	.byte	0x04, 0x2f
        /*0002*/ 	.short	(.L_15 - .L_14)
	.align		4
.L_14:
        /*0004*/ 	.word	index@(_ZN7cutlass13device_kernelINS_4gemm6kernel13GemmUniversalIN4cute5tupleIJiiiiEEENS1_10collective13CollectiveMmaINS1_34MainloopSm90TmaGmmaWarpSpecializedILi18ENS5_IJNS4_1CILi1EEESB_SB_EEENS1_35KernelTmaWarpSpecializedCooperativeEEENS5_IJNSA_ILi256EEENSA_ILi128EEENSA_ILi32EEEEEEaNS5_IJlSB_lEEEaSJ_NS4_8TiledMMAINS4_8MMA_AtomIJNS4_4SM904GMMA27MMA_64x128x32_S32S8S8_SS_TNEEEENS4_6LayoutINS5_IJNSA_ILi2EEESB_SB_EEENS5_IJSB_NSA_ILi0EEEST_EEEEENS5_IJNS4_10UnderscoreESW_SW_EEEEENS4_13SM90_TMA_LOADENS4_14ComposedLayoutINS4_7SwizzleILi1ELi4ELi3EEENS4_18smem_ptr_flag_bitsILi8EEENSQ_INS5_IJNSA_ILi8EEESH_EEENS5_IJSH_SB_EEEEEEEvNS4_8identityESZ_S19_vS1A_EENS_8epilogue10collective6detail29Sm90TmaWarpSpecializedAdapterINS1D_15DefaultEpilogueIaSJ_SJ_NS1C_6thread17LinearCombinationIaLi1EiiLNS1H_9ScaleType4KindE0ELNS_15FloatRoundStyleE2EaEENS1_15EpilogueDefaultEEEEEvvEEEEvNT_6ParamsE)
        /*0008*/ 	.word	0x000000a8


	//----- nvinfo : EIATTR_FRAME_SIZE
	.align		4
.L_15:
        /*000c*/ 	.byte	0x04, 0x11
        /*000e*/ 	.short	(.L_17 - .L_16)
	.align		4
.L_16:
        /*0010*/ 	.word	index@(_ZN7cutlass13device_kernelINS_4gemm6kernel13GemmUniversalIN4cute5tupleIJiiiiEEENS1_10collective13CollectiveMmaINS1_34MainloopSm90TmaGmmaWarpSpecializedILi18ENS5_IJNS4_1CILi1EEESB_SB_EEENS1_35KernelTmaWarpSpecializedCooperativeEEENS5_IJNSA_ILi256EEENSA_ILi128EEENSA_ILi32EEEEEEaNS5_IJlSB_lEEEaSJ_NS4_8TiledMMAINS4_8MMA_AtomIJNS4_4SM904GMMA27MMA_64x128x32_S32S8S8_SS_TNEEEENS4_6LayoutINS5_IJNSA_ILi2EEESB_SB_EEENS5_IJSB_NSA_ILi0EEEST_EEEEENS5_IJNS4_10UnderscoreESW_SW_EEEEENS4_13SM90_TMA_LOADENS4_14ComposedLayoutINS4_7SwizzleILi1ELi4ELi3EEENS4_18smem_ptr_flag_bitsILi8EEENSQ_INS5_IJNSA_ILi8EEESH_EEENS5_IJSH_SB_EEEEEEEvNS4_8identityESZ_S19_vS1A_EENS_8epilogue10collective6detail29Sm90TmaWarpSpecializedAdapterINS1D_15DefaultEpilogueIaSJ_SJ_NS1C_6thread17LinearCombinationIaLi1EiiLNS1H_9ScaleType4KindE0ELNS_15FloatRoundStyleE2EaEENS1_15EpilogueDefaultEEEEEvvEEEEvNT_6ParamsE)
        /*0014*/ 	.word	0x00000000


	//----- nvinfo : EIATTR_MIN_STACK_SIZE
	.align		4
.L_17:
        /*0018*/ 	.byte	0x04, 0x12
        /*001a*/ 	.short	(.L_19 - .L_18)
	.align		4
.L_18:
        /*001c*/ 	.word	index@(_ZN7cutlass13device_kernelINS_4gemm6kernel13GemmUniversalIN4cute5tupleIJiiiiEEENS1_10collective13CollectiveMmaINS1_34MainloopSm90TmaGmmaWarpSpecializedILi18ENS5_IJNS4_1CILi1EEESB_SB_EEENS1_35KernelTmaWarpSpecializedCooperativeEEENS5_IJNSA_ILi256EEENSA_ILi128EEENSA_ILi32EEEEEEaNS5_IJlSB_lEEEaSJ_NS4_8TiledMMAINS4_8MMA_AtomIJNS4_4SM904GMMA27MMA_64x128x32_S32S8S8_SS_TNEEEENS4_6LayoutINS5_IJNSA_ILi2EEESB_SB_EEENS5_IJSB_NSA_ILi0EEEST_EEEEENS5_IJNS4_10UnderscoreESW_SW_EEEEENS4_13SM90_TMA_LOADENS4_14ComposedLayoutINS4_7SwizzleILi1ELi4ELi3EEENS4_18smem_ptr_flag_bitsILi8EEENSQ_INS5_IJNSA_ILi8EEESH_EEENS5_IJSH_SB_EEEEEEEvNS4_8identityESZ_S19_vS1A_EENS_8epilogue10collective6detail29Sm90TmaWarpSpecializedAdapterINS1D_15DefaultEpilogueIaSJ_SJ_NS1C_6thread17LinearCombinationIaLi1EiiLNS1H_9ScaleType4KindE0ELNS_15FloatRoundStyleE2EaEENS1_15EpilogueDefaultEEEEEvvEEEEvNT_6ParamsE)
        /*0020*/ 	.word	0x00000000
.L_19:


//--------------------- .nv.compat                --------------------------
	.section	.nv.compat,"",@"SHT_CUDA_COMPAT_INFO"
	.align	4
        /*0000*/ 	.byte	0x02, 0x09, 0x01, 0x00, 0x02, 0x02, 0x04, 0x00, 0x02, 0x05, 0x05, 0x00, 0x03, 0x07, 0x01, 0x01
        /*0010*/ 	.byte	0x02, 0x03, 0x01, 0x00, 0x02, 0x06, 0x01, 0x00, 0x04, 0x0b, 0x08, 0x00, 0x00, 0x00, 0x00, 0x00
        /*0020*/ 	.byte	0x00, 0x00, 0x00, 0x00


//--------------------- .nv.info._ZN7cutlass13device_kernelINS_4gemm6kernel13GemmUniversalIN4cute5tupleIJiiiiEEENS1_10collective13CollectiveMmaINS1_34MainloopSm90TmaGmmaWarpSpecializedILi18ENS5_IJNS4_1CILi1EEESB_SB_EEENS1_35KernelTmaWarpSpecializedCooperativeEEENS5_IJNSA_ILi256EEENSA_ILi128EEENSA_ILi32EEEEEEaNS5_IJlSB_lEEEaSJ_NS4_8TiledMMAINS4_8MMA_AtomIJNS4_4SM904GMMA27MMA_64x128x32_S32S8S8_SS_TNEEEENS4_6LayoutINS5_IJNSA_ILi2EEESB_SB_EEENS5_IJSB_NSA_ILi0EEEST_EEEEENS5_IJNS4_10UnderscoreESW_SW_EEEEENS4_13SM90_TMA_LOADENS4_14ComposedLayoutINS4_7SwizzleILi1ELi4ELi3EEENS4_18smem_ptr_flag_bitsILi8EEENSQ_INS5_IJNSA_ILi8EEESH_EEENS5_IJSH_SB_EEEEEEEvNS4_8identityESZ_S19_vS1A_EENS_8epilogue10collective6detail29Sm90TmaWarpSpecializedAdapterINS1D_15DefaultEpilogueIaSJ_SJ_NS1C_6thread17LinearCombinationIaLi1EiiLNS1H_9ScaleType4KindE0ELNS_15FloatRoundStyleE2EaEENS1_15EpilogueDefaultEEEEEvvEEEEvNT_6ParamsE --------------------------
	.section	.nv.info._ZN7cutlass13device_kernelINS_4gemm6kernel13GemmUniversalIN4cute5tupleIJiiiiEEENS1_10collective13CollectiveMmaINS1_34MainloopSm90TmaGmmaWarpSpecializedILi18ENS5_IJNS4_1CILi1EEESB_SB_EEENS1_35KernelTmaWarpSpecializedCooperativeEEENS5_IJNSA_ILi256EEENSA_ILi128EEENSA_ILi32EEEEEEaNS5_IJlSB_lEEEaSJ_NS4_8TiledMMAINS4_8MMA_AtomIJNS4_4SM904GMMA27MMA_64x128x32_S32S8S8_SS_TNEEEENS4_6LayoutINS5_IJNSA_ILi2EEESB_SB_EEENS5_IJSB_NSA_ILi0EEEST_EEEEENS5_IJNS4_10UnderscoreESW_SW_EEEEENS4_13SM90_TMA_LOADENS4_14ComposedLayoutINS4_7SwizzleILi1ELi4ELi3EEENS4_18smem_ptr_flag_bitsILi8EEENSQ_INS5_IJNSA_ILi8EEESH_EEENS5_IJSH_SB_EEEEEEEvNS4_8identityESZ_S19_vS1A_EENS_8epilogue10collective6detail29Sm90TmaWarpSpecializedAdapterINS1D_15DefaultEpilogueIaSJ_SJ_NS1C_6thread17LinearCombinationIaLi1EiiLNS1H_9ScaleType4KindE0ELNS_15FloatRoundStyleE2EaEENS1_15EpilogueDefaultEEEEEvvEEEEvNT_6ParamsE,"",@"SHT_CUDA_INFO"
	.sectionflags	@""
	.align	4


	//----- nvinfo : EIATTR_CUDA_API_VERSION
	.align		4
        /*0000*/ 	.byte	0x04, 0x37
        /*0002*/ 	.short	(.L_21 - .L_20)
.L_20:
        /*0004*/ 	.word	0x00000082


	//----- nvinfo : EIATTR_KPARAM_INFO
	.align		4
.L_21:
        /*0008*/ 	.byte	0x04, 0x17
        /*000a*/ 	.short	(.L_23 - .L_22)
.L_22:
        /*000c*/ 	.word	0x00000000
        /*0010*/ 	.short	0x0000
        /*0012*/ 	.short	0x0070
        /*0014*/ 	.byte	0x00, 0xf0, 0x01, 0x10


	//----- nvinfo : EIATTR_SPARSE_MMA_MASK
	.align		4
.L_23:
        /*0018*/ 	.byte	0x03, 0x50
        /*001a*/ 	.short	0x0000


	//----- nvinfo : EIATTR_MAXREG_COUNT
	.align		4
        /*001c*/ 	.byte	0x03, 0x1b
        /*001e*/ 	.short	0x00a8


	//----- nvinfo : EIATTR_NUM_BARRIERS
	.align		4
        /*0020*/ 	.byte	0x02, 0x4c
        /*0022*/ 	.byte	0x01
	.zero		1


	//----- nvinfo : EIATTR_EXTERNS
	.align		4
        /*0024*/ 	.byte	0x04, 0x0f
        /*0026*/ 	.short	(.L_25 - .L_24)


	//   ....[0]....
	.align		4
.L_24:
        /*0028*/ 	.word	index@(__assertfail)


	//----- nvinfo : EIATTR_MERCURY_ISA_VERSION
	.align		4
.L_25:
        /*002c*/ 	.byte	0x03, 0x5f
        /*002e*/ 	.short	0x0101


	//----- nvinfo : EIATTR_INT_WARP_WIDE_INSTR_OFFSETS
	.align		4
        /*0030*/ 	.byte	0x04, 0x31
        /*0032*/ 	.short	(.L_27 - .L_26)


	//   ....[0]....
.L_26:
        /*0034*/ 	.word	0x000005a0


	//   ....[1]....
        /*0038*/ 	.word	0x000005d0


	//   ....[2]....
        /*003c*/ 	.word	0x000006b0


	//----- nvinfo : EIATTR_COOP_GROUP_MASK_REGIDS
	.align		4
.L_27:
        /*0040*/ 	.byte	0x04, 0x29
        /*0042*/ 	.short	(.L_29 - .L_28)


	//   ....[0]....
.L_28:
        /*0044*/ 	.word	0xffffffff


	//   ....[1]....
        /*0048*/ 	.word	0xffffffff


	//   ....[2]....
        /*004c*/ 	.word	0xffffffff


	//   ....[3]....
        /*0050*/ 	.word	0xffffffff


	//   ....[4]....
        /*0054*/ 	.word	0xffffffff


	//----- nvinfo : EIATTR_COOP_GROUP_INSTR_OFFSETS
	.align		4
.L_29:
        /*0058*/ 	.byte	0x04, 0x28
        /*005a*/ 	.short	(.L_31 - .L_30)


	//   ....[0]....
.L_30:
        /*005c*/ 	.word	0x00000060


	//   ....[1]....
        /*0060*/ 	.word	0x00000070


	//   ....[2]....
        /*0064*/ 	.word	0x00000130


	//   ....[3]....
        /*0068*/ 	.word	0x000004b0


	//   ....[4]....
        /*006c*/ 	.word	0x00001160


	//----- nvinfo : EIATTR_REG_RECONFIG
	.align		4
.L_31:
        /*0070*/ 	.byte	0x01, 0x54
	.zero		2


	//----- nvinfo : EIATTR_SYSCALL_OFFSETS
	.align		4
        /*0074*/ 	.byte	0x04, 0x46
        /*0076*/ 	.short	(.L_33 - .L_32)


	//   ....[0]....
.L_32:
        /*0078*/ 	.word	0x00001330


	//----- nvinfo : EIATTR_MBARRIER_INSTR_OFFSETS
	.align		4
.L_33:
        /*007c*/ 	.byte	0x04, 0x39
        /*007e*/ 	.short	(.L_35 - .L_34)


	//   ....[0]....
.L_34:
        /*0080*/ 	.word	0x00000250
        /*0084*/ 	.word	0x000000ff
        /*0088*/ 	.word	0x00000000
        /*008c*/ 	.short	0x0100
        /*008e*/ 	.byte	0x08
	.zero		1


	//   ....[1]....
        /*0090*/ 	.word	0x00000260
        /*0094*/ 	.word	0x000000ff
        /*0098*/ 	.word	0x00000090
        /*009c*/ 	.short	0x0100
        /*009e*/ 	.byte	0x08
	.zero		1


	//   ....[2]....
        /*00a0*/ 	.word	0x00000270
        /*00a4*/ 	.word	0x000000ff
        /*00a8*/ 	.word	0x00000008
        /*00ac*/ 	.short	0x0100
        /*00ae*/ 	.byte	0x08
	.zero		1


	//   ....[3]....
        /*00b0*/ 	.word	0x00000280
        /*00b4*/ 	.word	0x000000ff
        /*00b8*/ 	.word	0x00000098
        /*00bc*/ 	.short	0x0100
        /*00be*/ 	.byte	0x08
	.zero		1


	//   ....[4]....
        /*00c0*/ 	.word	0x00000290
        /*00c4*/ 	.word	0x000000ff
        /*00c8*/ 	.word	0x00000010
        /*00cc*/ 	.short	0x0100
        /*00ce*/ 	.byte	0x08
	.zero		1


	//   ....[5]....
        /*00d0*/ 	.word	0x000002a0
        /*00d4*/ 	.word	0x000000ff
        /*00d8*/ 	.word	0x000000a0
        /*00dc*/ 	.short	0x0100
        /*00de*/ 	.byte	0x08
	.zero		1


	//   ....[6]....
        /*00e0*/ 	.word	0x000002b0
        /*00e4*/ 	.word	0x000000ff
        /*00e8*/ 	.word	0x00000018
        /*00ec*/ 	.short	0x0100
        /*00ee*/ 	.byte	0x08
	.zero		1


	//   ....[7]....
        /*00f0*/ 	.word	0x000002c0
        /*00f4*/ 	.word	0x000000ff
        /*00f8*/ 	.word	0x000000a8
        /*00fc*/ 	.short	0x0100
        /*00fe*/ 	.byte	0x08
	.zero		1


	//   ....[8]....
        /*0100*/ 	.word	0x000002d0
        /*0104*/ 	.word	0x000000ff
        /*0108*/ 	.word	0x00000020
        /*010c*/ 	.short	0x0100
        /*010e*/ 	.byte	0x08
	.zero		1


	//   ....[9]....
        /*0110*/ 	.word	0x000002e0
        /*0114*/ 	.word	0x000000ff
        /*0118*/ 	.word	0x000000b0
        /*011c*/ 	.short	0x0100
        /*011e*/ 	.byte	0x08
	.zero		1


	//   ....[10]....
        /*0120*/ 	.word	0x000002f0
        /*0124*/ 	.word	0x000000ff
        /*0128*/ 	.word	0x00000028
        /*012c*/ 	.short	0x0100
        /*012e*/ 	.byte	0x08
	.zero		1


	//   ....[11]....
        /*0130*/ 	.word	0x00000300
        /*0134*/ 	.word	0x000000ff
        /*0138*/ 	.word	0x000000b8
        /*013c*/ 	.short	0x0100
        /*013e*/ 	.byte	0x08
	.zero		1


	//   ....[12]....
        /*0140*/ 	.word	0x00000310
        /*0144*/ 	.word	0x000000ff
        /*0148*/ 	.word	0x00000030
        /*014c*/ 	.short	0x0100
        /*014e*/ 	.byte	0x08
	.zero		1


	//   ....[13]....
        /*0150*/ 	.word	0x00000320
        /*0154*/ 	.word	0x000000ff
        /*0158*/ 	.word	0x000000c0
        /*015c*/ 	.short	0x0100
        /*015e*/ 	.byte	0x08
	.zero		1


	//   ....[14]....
        /*0160*/ 	.word	0x00000330
        /*0164*/ 	.word	0x000000ff
        /*0168*/ 	.word	0x00000038
        /*016c*/ 	.short	0x0100
        /*016e*/ 	.byte	0x08
	.zero		1


	//   ....[15]....
        /*0170*/ 	.word	0x00000340
        /*0174*/ 	.word	0x000000ff
        /*0178*/ 	.word	0x000000c8
        /*017c*/ 	.short	0x0100
        /*017e*/ 	.byte	0x08
	.zero		1


	//   ....[16]....
        /*0180*/ 	.word	0x00000350
        /*0184*/ 	.word	0x000000ff
        /*0188*/ 	.word	0x00000040
        /*018c*/ 	.short	0x0100
        /*018e*/ 	.byte	0x08
	.zero		1


	//   ....[17]....
        /*0190*/ 	.word	0x00000360
        /*0194*/ 	.word	0x000000ff
        /*0198*/ 	.word	0x000000d0
        /*019c*/ 	.short	0x0100
        /*019e*/ 	.byte	0x08
	.zero		1


	//   ....[18]....
        /*01a0*/ 	.word	0x00000370
        /*01a4*/ 	.word	0x000000ff
        /*01a8*/ 	.word	0x00000048
        /*01ac*/ 	.short	0x0100
        /*01ae*/ 	.byte	0x08
	.zero		1


	//   ....[19]....
        /*01b0*/ 	.word	0x00000380
        /*01b4*/ 	.word	0x000000ff
        /*01b8*/ 	.word	0x000000d8
        /*01bc*/ 	.short	0x0100
        /*01be*/ 	.byte	0x08
	.zero		1


	//   ....[20]....
        /*01c0*/ 	.word	0x00000390
        /*01c4*/ 	.word	0x000000ff
        /*01c8*/ 	.word	0x00000050
        /*01cc*/ 	.short	0x0100
        /*01ce*/ 	.byte	0x08
	.zero		1


	//   ....[21]....
        /*01d0*/ 	.word	0x000003a0
        /*01d4*/ 	.word	0x000000ff
        /*01d8*/ 	.word	0x000000e0
        /*01dc*/ 	.short	0x0100
        /*01de*/ 	.byte	0x08
	.zero		1


	//   ....[22]....
        /*01e0*/ 	.word	0x000003b0
        /*01e4*/ 	.word	0x000000ff
        /*01e8*/ 	.word	0x00000058
        /*01ec*/ 	.short	0x0100
        /*01ee*/ 	.byte	0x08
	.zero		1


	//   ....[23]....
        /*01f0*/ 	.word	0x000003c0
        /*01f4*/ 	.word	0x000000ff
        /*01f8*/ 	.word	0x000000e8
        /*01fc*/ 	.short	0x0100
        /*01fe*/ 	.byte	0x08
	.zero		1


	//   ....[24]....
        /*0200*/ 	.word	0x000003d0
        /*0204*/ 	.word	0x000000ff
        /*0208*/ 	.word	0x00000060
        /*020c*/ 	.short	0x0100
        /*020e*/ 	.byte	0x08
	.zero		1


	//   ....[25]....
        /*0210*/ 	.word	0x000003e0
        /*0214*/ 	.word	0x000000ff
        /*0218*/ 	.word	0x000000f0
        /*021c*/ 	.short	0x0100
        /*021e*/ 	.byte	0x08
	.zero		1


	//   ....[26]....
        /*0220*/ 	.word	0x000003f0
        /*0224*/ 	.word	0x000000ff
        /*0228*/ 	.word	0x00000068
        /*022c*/ 	.short	0x0100
        /*022e*/ 	.byte	0x08
	.zero		1


	//   ....[27]....
        /*0230*/ 	.word	0x00000400
        /*0234*/ 	.word	0x000000ff
        /*0238*/ 	.word	0x000000f8
        /*023c*/ 	.short	0x0100
        /*023e*/ 	.byte	0x08
	.zero		1


	//   ....[28]....
        /*0240*/ 	.word	0x00000410
        /*0244*/ 	.word	0x000000ff
        /*0248*/ 	.word	0x00000070
        /*024c*/ 	.short	0x0100
        /*024e*/ 	.byte	0x08
	.zero		1


	//   ....[29]....
        /*0250*/ 	.word	0x00000420
        /*0254*/ 	.word	0x000000ff
        /*0258*/ 	.word	0x00000100
        /*025c*/ 	.short	0x0100
        /*025e*/ 	.byte	0x08
	.zero		1


	//   ....[30]....
        /*0260*/ 	.word	0x00000430
        /*0264*/ 	.word	0x000000ff
        /*0268*/ 	.word	0x00000078
        /*026c*/ 	.short	0x0100
        /*026e*/ 	.byte	0x08
	.zero		1


	//   ....[31]....
        /*0270*/ 	.word	0x00000440
        /*0274*/ 	.word	0x000000ff
        /*0278*/ 	.word	0x00000108
        /*027c*/ 	.short	0x0100
        /*027e*/ 	.byte	0x08
	.zero		1


	//   ....[32]....
        /*0280*/ 	.word	0x00000450
        /*0284*/ 	.word	0x000000ff
        /*0288*/ 	.word	0x00000080
        /*028c*/ 	.short	0x0100
        /*028e*/ 	.byte	0x08
	.zero		1


	//   ....[33]....
        /*0290*/ 	.word	0x00000460
        /*0294*/ 	.word	0x000000ff
        /*0298*/ 	.word	0x00000110
        /*029c*/ 	.short	0x0100
        /*029e*/ 	.byte	0x08
	.zero		1


	//   ....[34]....
        /*02a0*/ 	.word	0x00000470
        /*02a4*/ 	.word	0x000000ff
        /*02a8*/ 	.word	0x00000088
        /*02ac*/ 	.short	0x0100
        /*02ae*/ 	.byte	0x08
	.zero		1


	//   ....[35]....
        /*02b0*/ 	.word	0x00000480
        /*02b4*/ 	.word	0x000000ff
        /*02b8*/ 	.word	0x00000118
        /*02bc*/ 	.short	0x0100
        /*02be*/ 	.byte	0x08
	.zero		1


	//   ....[36]....
        /*02c0*/ 	.word	0x00000720
        /*02c4*/ 	.word	0x000000ff
        /*02c8*/ 	.word	0x00000130
        /*02cc*/ 	.short	0x0100
        /*02ce*/ 	.byte	0x06
	.zero		1


	//   ....[37]....
        /*02d0*/ 	.word	0x00000780
        /*02d4*/ 	.word	0x000000ff
        /*02d8*/ 	.word	0x00000138
        /*02dc*/ 	.short	0x0100
        /*02de*/ 	.byte	0x06
	.zero		1


	//   ....[38]....
        /*02e0*/ 	.word	0x00001400
        /*02e4*/ 	.word	0x00000003
        /*02e8*/ 	.word	0x00000000
        /*02ec*/ 	.short	0x010a
        /*02ee*/ 	.byte	0x3f
	.zero		1


	//   ....[39]....
        /*02f0*/ 	.word	0x00001440
        /*02f4*/ 	.word	0x00000003
        /*02f8*/ 	.word	0x00000000
        /*02fc*/ 	.short	0x010a
        /*02fe*/ 	.byte	0x3f
	.zero		1


	//   ....[40]....
        /*0300*/ 	.word	0x000016e0
        /*0304*/ 	.word	0x00000005
        /*0308*/ 	.word	0x00000000
        /*030c*/ 	.short	0x010a
        /*030e*/ 	.byte	0x3f
	.zero		1


	//   ....[41]....
        /*0310*/ 	.word	0x00001720
        /*0314*/ 	.word	0x00000005
        /*0318*/ 	.word	0x00000000
        /*031c*/ 	.short	0x010a
        /*031e*/ 	.byte	0x3f
	.zero		1


	//   ....[42]....
        /*0320*/ 	.word	0x00001860
        /*0324*/ 	.word	0x00000004
        /*0328*/ 	.word	0x00000000
        /*032c*/ 	.short	0x0101
        /*032e*/ 	.byte	0x3f
	.zero		1


	//   ....[43]....
        /*0330*/ 	.word	0x00001a40
        /*0334*/ 	.word	0x00000000
        /*0338*/ 	.word	0x00000000
        /*033c*/ 	.short	0x0101
        /*033e*/ 	.byte	0x3f
	.zero		1


	//   ....[44]....
        /*0340*/ 	.word	0x00009110
        /*0344*/ 	.word	0x0000000e
        /*0348*/ 	.word	0x00000090
        /*034c*/ 	.short	0x010a
        /*034e*/ 	.byte	0x3f
	.zero		1


	//   ....[45]....
        /*0350*/ 	.word	0x00009490
        /*0354*/ 	.word	0x00000006
        /*0358*/ 	.word	0x00000138
        /*035c*/ 	.short	0x0101
        /*035e*/ 	.byte	0x3f
	.zero		1


	//   ....[46]....
        /*0360*/ 	.word	0x00009bc0
        /*0364*/ 	.word	0x00000007
        /*0368*/ 	.word	0x00000000
        /*036c*/ 	.short	0x010a
        /*036e*/ 	.byte	0x3f
	.zero		1


	//   ....[47]....
        /*0370*/ 	.word	0x00009c40
        /*0374*/ 	.word	0x00000009
        /*0378*/ 	.word	0x00000000
        /*037c*/ 	.short	0x010a
        /*037e*/ 	.byte	0x3f
	.zero		1


	//   ....[48]....
        /*0380*/ 	.word	0x00009cd0
        /*0384*/ 	.word	0x00000006
        /*0388*/ 	.word	0x00000000
        /*038c*/ 	.short	0x010a
        /*038e*/ 	.byte	0x3f
	.zero		1


	//   ....[49]....
        /*0390*/ 	.word	0x00009d60
        /*0394*/ 	.word	0x00000009
        /*0398*/ 	.word	0x00000000
        /*039c*/ 	.short	0x010a
        /*039e*/ 	.byte	0x3f
	.zero		1


	//   ....[50]....
        /*03a0*/ 	.word	0x00009df0
        /*03a4*/ 	.word	0x00000006
        /*03a8*/ 	.word	0x00000000
        /*03ac*/ 	.short	0x010a
        /*03ae*/ 	.byte	0x3f
	.zero		1


	//   ....[51]....
        /*03b0*/ 	.word	0x00009e80
        /*03b4*/ 	.word	0x00000009
        /*03b8*/ 	.word	0x00000000
        /*03bc*/ 	.short	0x010a
        /*03be*/ 	.byte	0x3f
	.zero		1


	//   ....[52]....
        /*03c0*/ 	.word	0x00009f10
        /*03c4*/ 	.word	0x00000006
        /*03c8*/ 	.word	0x00000000
        /*03cc*/ 	.short	0x010a
        /*03ce*/ 	.byte	0x3f
	.zero		1


	//   ....[53]....
        /*03d0*/ 	.word	0x00009fa0
        /*03d4*/ 	.word	0x00000009
        /*03d8*/ 	.word	0x00000000
        /*03dc*/ 	.short	0x010a
        /*03de*/ 	.byte	0x3f
	.zero		1


	//   ....[54]....
        /*03e0*/ 	.word	0x0000a030
        /*03e4*/ 	.word	0x00000006
        /*03e8*/ 	.word	0x00000000
        /*03ec*/ 	.short	0x010a
        /*03ee*/ 	.byte	0x3f
	.zero		1


	//   ....[55]....
        /*03f0*/ 	.word	0x0000a0c0
        /*03f4*/ 	.word	0x00000009
        /*03f8*/ 	.word	0x00000000
        /*03fc*/ 	.short	0x010a
        /*03fe*/ 	.byte	0x3f
	.zero		1


	//   ....[56]....
        /*0400*/ 	.word	0x0000a150
        /*0404*/ 	.word	0x00000006
        /*0408*/ 	.word	0x00000000
        /*040c*/ 	.short	0x010a
        /*040e*/ 	.byte	0x3f
	.zero		1


	//   ....[57]....
        /*0410*/ 	.word	0x0000a1e0
        /*0414*/ 	.word	0x00000009
        /*0418*/ 	.word	0x00000000
        /*041c*/ 	.short	0x010a
        /*041e*/ 	.byte	0x3f
	.zero		1


	//   ....[58]....
        /*0420*/ 	.word	0x0000a270
        /*0424*/ 	.word	0x00000006
        /*0428*/ 	.word	0x00000000
        /*042c*/ 	.short	0x010a
        /*042e*/ 	.byte	0x3f
	.zero		1


	//   ....[59]....
        /*0430*/ 	.word	0x0000a300
        /*0434*/ 	.word	0x00000009
        /*0438*/ 	.word	0x00000000
        /*043c*/ 	.short	0x010a
        /*043e*/ 	.byte	0x3f
	.zero		1


	//   ....[60]....
        /*0440*/ 	.word	0x0000a390
        /*0444*/ 	.word	0x00000006
        /*0448*/ 	.word	0x00000000
        /*044c*/ 	.short	0x010a
        /*044e*/ 	.byte	0x3f
	.zero		1


	//   ....[61]....
        /*0450*/ 	.word	0x0000a420
        /*0454*/ 	.word	0x00000009
        /*0458*/ 	.word	0x00000000
        /*045c*/ 	.short	0x010a
        /*045e*/ 	.byte	0x3f
	.zero		1


	//   ....[62]....
        /*0460*/ 	.word	0x0000a4b0
        /*0464*/ 	.word	0x00000006
        /*0468*/ 	.word	0x00000000
        /*046c*/ 	.short	0x010a
        /*046e*/ 	.byte	0x3f
	.zero		1


	//   ....[63]....
        /*0470*/ 	.word	0x0000a540
        /*0474*/ 	.word	0x00000003
        /*0478*/ 	.word	0x00000000
        /*047c*/ 	.short	0x010a
        /*047e*/ 	.byte	0x3f
	.zero		1


	//   ....[64]....
        /*0480*/ 	.word	0x0000a5a0
        /*0484*/ 	.word	0x00000003
        /*0488*/ 	.word	0x00000000
        /*048c*/ 	.short	0x010a
        /*048e*/ 	.byte	0x3f
	.zero		1


	//   ....[65]....
        /*0490*/ 	.word	0x0000a5f0
        /*0494*/ 	.word	0x00000005
        /*0498*/ 	.word	0x00000000
        /*049c*/ 	.short	0x010a
        /*049e*/ 	.byte	0x3f
	.zero		1


	//   ....[66]....
        /*04a0*/ 	.word	0x0000a6c0
        /*04a4*/ 	.word	0x0000000e
        /*04a8*/ 	.word	0x00000090
        /*04ac*/ 	.short	0x010a
        /*04ae*/ 	.byte	0x3f
	.zero		1


	//   ....[67]....
        /*04b0*/ 	.word	0x0000a790
        /*04b4*/ 	.word	0x00000007
        /*04b8*/ 	.word	0x00000000
        /*04bc*/ 	.short	0x010a
        /*04be*/ 	.byte	0x3f
	.zero		1


	//   ....[68]....
        /*04c0*/ 	.word	0x0000a7e0
        /*04c4*/ 	.word	0x00000009
        /*04c8*/ 	.word	0x00000000
        /*04cc*/ 	.short	0x010a
        /*04ce*/ 	.byte	0x3f
	.zero		1


	//   ....[69]....
        /*04d0*/ 	.word	0x0000a830
        /*04d4*/ 	.word	0x00000006
        /*04d8*/ 	.word	0x00000000
        /*04dc*/ 	.short	0x010a
        /*04de*/ 	.byte	0x3f
	.zero		1


	//   ....[70]....
        /*04e0*/ 	.word	0x0000a880
        /*04e4*/ 	.word	0x00000009
        /*04e8*/ 	.word	0x00000000
        /*04ec*/ 	.short	0x010a
        /*04ee*/ 	.byte	0x3f
	.zero		1


	//   ....[71]....
        /*04f0*/ 	.word	0x0000a8d0
        /*04f4*/ 	.word	0x00000006
        /*04f8*/ 	.word	0x00000000
        /*04fc*/ 	.short	0x010a
        /*04fe*/ 	.byte	0x3f
	.zero		1


	//   ....[72]....
        /*0500*/ 	.word	0x0000a920
        /*0504*/ 	.word	0x00000009
        /*0508*/ 	.word	0x00000000
        /*050c*/ 	.short	0x010a
        /*050e*/ 	.byte	0x3f
	.zero		1


	//   ....[73]....
        /*0510*/ 	.word	0x0000a970
        /*0514*/ 	.word	0x00000006
        /*0518*/ 	.word	0x00000000
        /*051c*/ 	.short	0x010a
        /*051e*/ 	.byte	0x3f
	.zero		1


	//   ....[74]....
        /*0520*/ 	.word	0x0000a9c0
        /*0524*/ 	.word	0x00000009
        /*0528*/ 	.word	0x00000000
        /*052c*/ 	.short	0x010a
        /*052e*/ 	.byte	0x3f
	.zero		1


	//   ....[75]....
        /*0530*/ 	.word	0x0000aa10
        /*0534*/ 	.word	0x00000006
        /*0538*/ 	.word	0x00000000
        /*053c*/ 	.short	0x010a
        /*053e*/ 	.byte	0x3f
	.zero		1


	//   ....[76]....
        /*0540*/ 	.word	0x0000aa60
        /*0544*/ 	.word	0x00000009
        /*0548*/ 	.word	0x00000000
        /*054c*/ 	.short	0x010a
        /*054e*/ 	.byte	0x3f
	.zero		1


	//   ....[77]....
        /*0550*/ 	.word	0x0000aab0
        /*0554*/ 	.word	0x00000006
        /*0558*/ 	.word	0x00000000
        /*055c*/ 	.short	0x010a
        /*055e*/ 	.byte	0x3f
	.zero		1


	//   ....[78]....
        /*0560*/ 	.word	0x0000ab00
        /*0564*/ 	.word	0x00000009
        /*0568*/ 	.word	0x00000000
        /*056c*/ 	.short	0x010a
        /*056e*/ 	.byte	0x3f
	.zero		1


	//   ....[79]....
        /*0570*/ 	.word	0x0000ab50
        /*0574*/ 	.word	0x00000006
        /*0578*/ 	.word	0x00000000
        /*057c*/ 	.short	0x010a
        /*057e*/ 	.byte	0x3f
	.zero		1


	//   ....[80]....
        /*0580*/ 	.word	0x0000aba0
        /*0584*/ 	.word	0x00000009
        /*0588*/ 	.word	0x00000000
        /*058c*/ 	.short	0x010a
        /*058e*/ 	.byte	0x3f
	.zero		1


	//   ....[81]....
        /*0590*/ 	.word	0x0000abf0
        /*0594*/ 	.word	0x00000006
        /*0598*/ 	.word	0x00000000
        /*059c*/ 	.short	0x010a
        /*059e*/ 	.byte	0x3f
	.zero		1


	//   ....[82]....
        /*05a0*/ 	.word	0x0000ac40
        /*05a4*/ 	.word	0x00000009
        /*05a8*/ 	.word	0x00000000
        /*05ac*/ 	.short	0x010a
        /*05ae*/ 	.byte	0x3f
	.zero		1


	//   ....[83]....
        /*05b0*/ 	.word	0x0000ac90
        /*05b4*/ 	.word	0x00000006
        /*05b8*/ 	.word	0x00000000
        /*05bc*/ 	.short	0x010a
        /*05be*/ 	.byte	0x3f
	.zero		1


	//----- nvinfo : EIATTR_NUM_MBARRIERS
	.align		4
.L_35:
        /*05c0*/ 	.byte	0x03, 0x38
        /*05c2*/ 	.short	0x0026


	//----- nvinfo : EIATTR_EXIT_INSTR_OFFSETS
	.align		4
        /*05c4*/ 	.byte	0x04, 0x1c
        /*05c6*/ 	.short	(.L_37 - .L_36)


	//   ....[0]....
.L_36:
        /*05c8*/ 	.word	0x000007d0


	//   ....[1]....
        /*05cc*/ 	.word	0x000010a0


	//   ....[2]....
        /*05d0*/ 	.word	0x00008780


	//   ....[3]....
        /*05d4*/ 	.word	0x00008db0


	//   ....[4]....
        /*05d8*/ 	.word	0x0000a590


	//----- nvinfo : EIATTR_MAX_THREADS
	.align		4
.L_37:
        /*05dc*/ 	.byte	0x04, 0x05
        /*05de*/ 	.short	(.L_39 - .L_38)
.L_38:
        /*05e0*/ 	.word	0x00000180
        /*05e4*/ 	.word	0x00000001
        /*05e8*/ 	.word	0x00000001


	//----- nvinfo : EIATTR_CRS_STACK_SIZE
	.align		4
.L_39:
        /*05ec*/ 	.byte	0x04, 0x1e
        /*05ee*/ 	.short	(.L_41 - .L_40)
.L_40:
        /*05f0*/ 	.word	0x00000000


	//----- nvinfo : EIATTR_CBANK_PARAM_SIZE
	.align		4
.L_41:
        /*05f4*/ 	.byte	0x03, 0x19
        /*05f6*/ 	.short	0x0470


	//----- nvinfo : EIATTR_PARAM_CBANK
	.align		4
        /*05f8*/ 	.byte	0x04, 0x0a
        /*05fa*/ 	.short	(.L_43 - .L_42)
	.align		4
.L_42:
        /*05fc*/ 	.word	index@(.nv.constant0._ZN7cutlass13device_kernelINS_4gemm6kernel13GemmUniversalIN4cute5tupleIJiiiiEEENS1_10collective13CollectiveMmaINS1_34MainloopSm90TmaGmmaWarpSpecializedILi18ENS5_IJNS4_1CILi1EEESB_SB_EEENS1_35KernelTmaWarpSpecializedCooperativeEEENS5_IJNSA_ILi256EEENSA_ILi128EEENSA_ILi32EEEEEEaNS5_IJlSB_lEEEaSJ_NS4_8TiledMMAINS4_8MMA_AtomIJNS4_4SM904GMMA27MMA_64x128x32_S32S8S8_SS_TNEEEENS4_6LayoutINS5_IJNSA_ILi2EEESB_SB_EEENS5_IJSB_NSA_ILi0EEEST_EEEEENS5_IJNS4_10UnderscoreESW_SW_EEEEENS4_13SM90_TMA_LOADENS4_14ComposedLayoutINS4_7SwizzleILi1ELi4ELi3EEENS4_18smem_ptr_flag_bitsILi8EEENSQ_INS5_IJNSA_ILi8EEESH_EEENS5_IJSH_SB_EEEEEEEvNS4_8identityESZ_S19_vS1A_EENS_8epilogue10collective6detail29Sm90TmaWarpSpecializedAdapterINS1D_15DefaultEpilogueIaSJ_SJ_NS1C_6thread17LinearCombinationIaLi1EiiLNS1H_9ScaleType4KindE0ELNS_15FloatRoundStyleE2EaEENS1_15EpilogueDefaultEEEEEvvEEEEvNT_6ParamsE)
        /*0600*/ 	.short	0x0210
        /*0602*/ 	.short	0x0470


	//----- nvinfo : EIATTR_SW_WAR
	.align		4
.L_43:
        /*0604*/ 	.byte	0x04, 0x36
        /*0606*/ 	.short	(.L_45 - .L_44)
.L_44:
        /*0608*/ 	.word	0x00000008
.L_45:


//--------------------- .nv.callgraph             --------------------------
	.section	.nv.callgraph,"",@"SHT_CUDA_CALLGRAPH"
	.align	4
	.sectionentsize	8
	.align		4
        /*0000*/ 	.word	0x00000000
	.align		4
        /*0004*/ 	.word	0xffffffff
	.align		4
        /*0008*/ 	.word	index@(_ZN7cutlass13device_kernelINS_4gemm6kernel13GemmUniversalIN4cute5tupleIJiiiiEEENS1_10collective13CollectiveMmaINS1_34MainloopSm90TmaGmmaWarpSpecializedILi18ENS5_IJNS4_1CILi1EEESB_SB_EEENS1_35KernelTmaWarpSpecializedCooperativeEEENS5_IJNSA_ILi256EEENSA_ILi128EEENSA_ILi32EEEEEEaNS5_IJlSB_lEEEaSJ_NS4_8TiledMMAINS4_8MMA_AtomIJNS4_4SM904GMMA27MMA_64x128x32_S32S8S8_SS_TNEEEENS4_6LayoutINS5_IJNSA_ILi2EEESB_SB_EEENS5_IJSB_NSA_ILi0EEEST_EEEEENS5_IJNS4_10UnderscoreESW_SW_EEEEENS4_13SM90_TMA_LOADENS4_14ComposedLayoutINS4_7SwizzleILi1ELi4ELi3EEENS4_18smem_ptr_flag_bitsILi8EEENSQ_INS5_IJNSA_ILi8EEESH_EEENS5_IJSH_SB_EEEEEEEvNS4_8identityESZ_S19_vS1A_EENS_8epilogue10collective6detail29Sm90TmaWarpSpecializedAdapterINS1D_15DefaultEpilogueIaSJ_SJ_NS1C_6thread17LinearCombinationIaLi1EiiLNS1H_9ScaleType4KindE0ELNS_15FloatRoundStyleE2EaEENS1_15EpilogueDefaultEEEEEvvEEEEvNT_6ParamsE)
	.align		4
        /*000c*/ 	.word	index@(__assertfail)
	.align		4
        /*0010*/ 	.word	0x00000000
	.align		4
        /*0014*/ 	.word	0xfffffffe
	.align		4
        /*0018*/ 	.word	0x00000000
	.align		4
        /*001c*/ 	.word	0xfffffffd
	.align		4
        /*0020*/ 	.word	0x00000000
	.align		4
        /*0024*/ 	.word	0xfffffffc


//--------------------- .nv.constant4             --------------------------
	.section	.nv.constant4,"a",@progbits
	.align	8
	.align		8
.nv.constant4:
        /*0000*/ 	.dword	__assertfail
	.align		8
        /*0008*/ 	.dword	__unnamed_1
	.align		8
        /*0010*/ 	.dword	_ZN40_INTERNAL_28fe81c5_4_k_cu_86f697f2_242474cuda3std3__45__cpo5beginE
	.align		8
        /*0018*/ 	.dword	_ZN40_INTERNAL_28fe81c5_4_k_cu_86f697f2_242474cuda3std3__45__cpo3endE
	.align		8
        /*0020*/ 	.dword	_ZN40_INTERNAL_28fe81c5_4_k_cu_86f697f2_242474cuda3std3__45__cpo6cbeginE
	.align		8
        /*0028*/ 	.dword	_ZN40_INTERNAL_28fe81c5_4_k_cu_86f697f2_242474cuda3std3__45__cpo4cendE
	.align		8
        /*0030*/ 	.dword	_ZN40_INTERNAL_28fe81c5_4_k_cu_86f697f2_242474cuda3std3__442_GLOBAL__N__28fe81c5_4_k_cu_86f697f2_242476ignoreE
	.align		8
        /*0038*/ 	.dword	_ZN40_INTERNAL_28fe81c5_4_k_cu_86f697f2_242474cuda3std3__419piecewise_constructE
	.align		8
        /*0040*/ 	.dword	_ZN40_INTERNAL_28fe81c5_4_k_cu_86f697f2_242474cuda3std3__48in_placeE
	.align		8
        /*0048*/ 	.dword	_ZN40_INTERNAL_28fe81c5_4_k_cu_86f697f2_242474cuda3std6ranges3__45__cpo4swapE
	.align		8
        /*0050*/ 	.dword	_ZN40_INTERNAL_28fe81c5_4_k_cu_86f697f2_242474cuda3std6ranges3__45__cpo9iter_moveE
	.align		8
        /*0058*/ 	.dword	_ZN40_INTERNAL_28fe81c5_4_k_cu_86f697f2_242474cute7productE
	.align		8
        /*0060*/ 	.dword	_ZN40_INTERNAL_28fe81c5_4_k_cu_86f697f2_242474cute1_E
	.align		8
        /*0068*/ 	.dword	$str$22
	.align		8
        /*0070*/ 	.dword	$str$23


//--------------------- .text._ZN7cutlass13device_kernelINS_4gemm6kernel13GemmUniversalIN4cute5tupleIJiiiiEEENS1_10collective13CollectiveMmaINS1_34MainloopSm90TmaGmmaWarpSpecializedILi18ENS5_IJNS4_1CILi1EEESB_SB_EEENS1_35KernelTmaWarpSpecializedCooperativeEEENS5_IJNSA_ILi256EEENSA_ILi128EEENSA_ILi32EEEEEEaNS5_IJlSB_lEEEaSJ_NS4_8TiledMMAINS4_8MMA_AtomIJNS4_4SM904GMMA27MMA_64x128x32_S32S8S8_SS_TNEEEENS4_6LayoutINS5_IJNSA_ILi2EEESB_SB_EEENS5_IJSB_NSA_ILi0EEEST_EEEEENS5_IJNS4_10UnderscoreESW_SW_EEEEENS4_13SM90_TMA_LOADENS4_14ComposedLayoutINS4_7SwizzleILi1ELi4ELi3EEENS4_18smem_ptr_flag_bitsILi8EEENSQ_INS5_IJNSA_ILi8EEESH_EEENS5_IJSH_SB_EEEEEEEvNS4_8identityESZ_S19_vS1A_EENS_8epilogue10collective6detail29Sm90TmaWarpSpecializedAdapterINS1D_15DefaultEpilogueIaSJ_SJ_NS1C_6thread17LinearCombinationIaLi1EiiLNS1H_9ScaleType4KindE0ELNS_15FloatRoundStyleE2EaEENS1_15EpilogueDefaultEEEEEvvEEEEvNT_6ParamsE --------------------------
	.section	.text._ZN7cutlass13device_kernelINS_4gemm6kernel13GemmUniversalIN4cute5tupleIJiiiiEEENS1_10collective13CollectiveMmaINS1_34MainloopSm90TmaGmmaWarpSpecializedILi18ENS5_IJNS4_1CILi1EEESB_SB_EEENS1_35KernelTmaWarpSpecializedCooperativeEEENS5_IJNSA_ILi256EEENSA_ILi128EEENSA_ILi32EEEEEEaNS5_IJlSB_lEEEaSJ_NS4_8TiledMMAINS4_8MMA_AtomIJNS4_4SM904GMMA27MMA_64x128x32_S32S8S8_SS_TNEEEENS4_6LayoutINS5_IJNSA_ILi2EEESB_SB_EEENS5_IJSB_NSA_ILi0EEEST_EEEEENS5_IJNS4_10UnderscoreESW_SW_EEEEENS4_13SM90_TMA_LOADENS4_14ComposedLayoutINS4_7SwizzleILi1ELi4ELi3EEENS4_18smem_ptr_flag_bitsILi8EEENSQ_INS5_IJNSA_ILi8EEESH_EEENS5_IJSH_SB_EEEEEEEvNS4_8identityESZ_S19_vS1A_EENS_8epilogue10collective6detail29Sm90TmaWarpSpecializedAdapterINS1D_15DefaultEpilogueIaSJ_SJ_NS1C_6thread17LinearCombinationIaLi1EiiLNS1H_9ScaleType4KindE0ELNS_15FloatRoundStyleE2EaEENS1_15EpilogueDefaultEEEEEvvEEEEvNT_6ParamsE,"ax",@progbits
	.align	128
.text._ZN7cutlass13device_kernelINS_4gemm6kernel13GemmUniversalIN4cute5tupleIJiiiiEEENS1_10collective13CollectiveMmaINS1_34MainloopSm90TmaGmmaWarpSpecializedILi18ENS5_IJNS4_1CILi1EEESB_SB_EEENS1_35KernelTmaWarpSpecializedCooperativeEEENS5_IJNSA_ILi256EEENSA_ILi128EEENSA_ILi32EEEEEEaNS5_IJlSB_lEEEaSJ_NS4_8TiledMMAINS4_8MMA_AtomIJNS4_4SM904GMMA27MMA_64x128x32_S32S8S8_SS_TNEEEENS4_6LayoutINS5_IJNSA_ILi2EEESB_SB_EEENS5_IJSB_NSA_ILi0EEEST_EEEEENS5_IJNS4_10UnderscoreESW_SW_EEEEENS4_13SM90_TMA_LOADENS4_14ComposedLayoutINS4_7SwizzleILi1ELi4ELi3EEENS4_18smem_ptr_flag_bitsILi8EEENSQ_INS5_IJNSA_ILi8EEESH_EEENS5_IJSH_SB_EEEEEEEvNS4_8identityESZ_S19_vS1A_EENS_8epilogue10collective6detail29Sm90TmaWarpSpecializedAdapterINS1D_15DefaultEpilogueIaSJ_SJ_NS1C_6thread17LinearCombinationIaLi1EiiLNS1H_9ScaleType4KindE0ELNS_15FloatRoundStyleE2EaEENS1_15EpilogueDefaultEEEEEvvEEEEvNT_6ParamsE:
        .type           _ZN7cutlass13device_kernelINS_4gemm6kernel13GemmUniversalIN4cute5tupleIJiiiiEEENS1_10collective13CollectiveMmaINS1_34MainloopSm90TmaGmmaWarpSpecializedILi18ENS5_IJNS4_1CILi1EEESB_SB_EEENS1_35KernelTmaWarpSpecializedCooperativeEEENS5_IJNSA_ILi256EEENSA_ILi128EEENSA_ILi32EEEEEEaNS5_IJlSB_lEEEaSJ_NS4_8TiledMMAINS4_8MMA_AtomIJNS4_4SM904GMMA27MMA_64x128x32_S32S8S8_SS_TNEEEENS4_6LayoutINS5_IJNSA_ILi2EEESB_SB_EEENS5_IJSB_NSA_ILi0EEEST_EEEEENS5_IJNS4_10UnderscoreESW_SW_EEEEENS4_13SM90_TMA_LOADENS4_14ComposedLayoutINS4_7SwizzleILi1ELi4ELi3EEENS4_18smem_ptr_flag_bitsILi8EEENSQ_INS5_IJNSA_ILi8EEESH_EEENS5_IJSH_SB_EEEEEEEvNS4_8identityESZ_S19_vS1A_EENS_8epilogue10collective6detail29Sm90TmaWarpSpecializedAdapterINS1D_15DefaultEpilogueIaSJ_SJ_NS1C_6thread17LinearCombinationIaLi1EiiLNS1H_9ScaleType4KindE0ELNS_15FloatRoundStyleE2EaEENS1_15EpilogueDefaultEEEEEvvEEEEvNT_6ParamsE,@function
        .size           _ZN7cutlass13device_kernelINS_4gemm6kernel13GemmUniversalIN4cute5tupleIJiiiiEEENS1_10collective13CollectiveMmaINS1_34MainloopSm90TmaGmmaWarpSpecializedILi18ENS5_IJNS4_1CILi1EEESB_SB_EEENS1_35KernelTmaWarpSpecializedCooperativeEEENS5_IJNSA_ILi256EEENSA_ILi128EEENSA_ILi32EEEEEEaNS5_IJlSB_lEEEaSJ_NS4_8TiledMMAINS4_8MMA_AtomIJNS4_4SM904GMMA27MMA_64x128x32_S32S8S8_SS_TNEEEENS4_6LayoutINS5_IJNSA_ILi2EEESB_SB_EEENS5_IJSB_NSA_ILi0EEEST_EEEEENS5_IJNS4_10UnderscoreESW_SW_EEEEENS4_13SM90_TMA_LOADENS4_14ComposedLayoutINS4_7SwizzleILi1ELi4ELi3EEENS4_18smem_ptr_flag_bitsILi8EEENSQ_INS5_IJNSA_ILi8EEESH_EEENS5_IJSH_SB_EEEEEEEvNS4_8identityESZ_S19_vS1A_EENS_8epilogue10collective6detail29Sm90TmaWarpSpecializedAdapterINS1D_15DefaultEpilogueIaSJ_SJ_NS1C_6thread17LinearCombinationIaLi1EiiLNS1H_9ScaleType4KindE0ELNS_15FloatRoundStyleE2EaEENS1_15EpilogueDefaultEEEEEvvEEEEvNT_6ParamsE,(.L_x_355 - _ZN7cutlass13device_kernelINS_4gemm6kernel13GemmUniversalIN4cute5tupleIJiiiiEEENS1_10collective13CollectiveMmaINS1_34MainloopSm90TmaGmmaWarpSpecializedILi18ENS5_IJNS4_1CILi1EEESB_SB_EEENS1_35KernelTmaWarpSpecializedCooperativeEEENS5_IJNSA_ILi256EEENSA_ILi128EEENSA_ILi32EEEEEEaNS5_IJlSB_lEEEaSJ_NS4_8TiledMMAINS4_8MMA_AtomIJNS4_4SM904GMMA27MMA_64x128x32_S32S8S8_SS_TNEEEENS4_6LayoutINS5_IJNSA_ILi2EEESB_SB_EEENS5_IJSB_NSA_ILi0EEEST_EEEEENS5_IJNS4_10UnderscoreESW_SW_EEEEENS4_13SM90_TMA_LOADENS4_14ComposedLayoutINS4_7SwizzleILi1ELi4ELi3EEENS4_18smem_ptr_flag_bitsILi8EEENSQ_INS5_IJNSA_ILi8EEESH_EEENS5_IJSH_SB_EEEEEEEvNS4_8identityESZ_S19_vS1A_EENS_8epilogue10collective6detail29Sm90TmaWarpSpecializedAdapterINS1D_15DefaultEpilogueIaSJ_SJ_NS1C_6thread17LinearCombinationIaLi1EiiLNS1H_9ScaleType4KindE0ELNS_15FloatRoundStyleE2EaEENS1_15EpilogueDefaultEEEEEvvEEEEvNT_6ParamsE)
        .other          _ZN7cutlass13device_kernelINS_4gemm6kernel13GemmUniversalIN4cute5tupleIJiiiiEEENS1_10collective13CollectiveMmaINS1_34MainloopSm90TmaGmmaWarpSpecializedILi18ENS5_IJNS4_1CILi1EEESB_SB_EEENS1_35KernelTmaWarpSpecializedCooperativeEEENS5_IJNSA_ILi256EEENSA_ILi128EEENSA_ILi32EEEEEEaNS5_IJlSB_lEEEaSJ_NS4_8TiledMMAINS4_8MMA_AtomIJNS4_4SM904GMMA27MMA_64x128x32_S32S8S8_SS_TNEEEENS4_6LayoutINS5_IJNSA_ILi2EEESB_SB_EEENS5_IJSB_NSA_ILi0EEEST_EEEEENS5_IJNS4_10UnderscoreESW_SW_EEEEENS4_13SM90_TMA_LOADENS4_14ComposedLayoutINS4_7SwizzleILi1ELi4ELi3EEENS4_18smem_ptr_flag_bitsILi8EEENSQ_INS5_IJNSA_ILi8EEESH_EEENS5_IJSH_SB_EEEEEEEvNS4_8identityESZ_S19_vS1A_EENS_8epilogue10collective6detail29Sm90TmaWarpSpecializedAdapterINS1D_15DefaultEpilogueIaSJ_SJ_NS1C_6thread17LinearCombinationIaLi1EiiLNS1H_9ScaleType4KindE0ELNS_15FloatRoundStyleE2EaEENS1_15EpilogueDefaultEEEEEvvEEEEvNT_6ParamsE,@"STO_CUDA_ENTRY STV_DEFAULT"
_ZN7cutlass13device_kernelINS_4gemm6kernel13GemmUniversalIN4cute5tupleIJiiiiEEENS1_10collective13CollectiveMmaINS1_34MainloopSm90TmaGmmaWarpSpecializedILi18ENS5_IJNS4_1CILi1EEESB_SB_EEENS1_35KernelTmaWarpSpecializedCooperativeEEENS5_IJNSA_ILi256EEENSA_ILi128EEENSA_ILi32EEEEEEaNS5_IJlSB_lEEEaSJ_NS4_8TiledMMAINS4_8MMA_AtomIJNS4_4SM904GMMA27MMA_64x128x32_S32S8S8_SS_TNEEEENS4_6LayoutINS5_IJNSA_ILi2EEESB_SB_EEENS5_IJSB_NSA_ILi0EEEST_EEEEENS5_IJNS4_10UnderscoreESW_SW_EEEEENS4_13SM90_TMA_LOADENS4_14ComposedLayoutINS4_7SwizzleILi1ELi4ELi3EEENS4_18smem_ptr_flag_bitsILi8EEENSQ_INS5_IJNSA_ILi8EEESH_EEENS5_IJSH_SB_EEEEEEEvNS4_8identityESZ_S19_vS1A_EENS_8epilogue10collective6detail29Sm90TmaWarpSpecializedAdapterINS1D_15DefaultEpilogueIaSJ_SJ_NS1C_6thread17LinearCombinationIaLi1EiiLNS1H_9ScaleType4KindE0ELNS_15FloatRoundStyleE2EaEENS1_15EpilogueDefaultEEEEEvvEEEEvNT_6ParamsE:
[----:B------:R-:W0:Y:S01]  /*0000*/  LDC R1, c[0x0][0x28] ;  /* 0x00000a00ff017b82 */ /* 0x000e220000000800 */
[----:B------:R-:W1:Y:S01]  /*0010*/  S2R R18, SR_TID.X ;  /* 0x0000000000127919 */ /* 0x000e620000002100 */
[----:B------:R-:W-:Y:S01]  /*0020*/  ELECT P0, URZ, PT ;  /* 0x00000000003f782f */ /* 0x000fe20003800000 */
[----:B------:R-:W-:Y:S01]  /*0030*/  BSSY B0, `(.L_x_0) ;  /* 0x000000f000007945 */ /* 0x000fe20003800000 */
[--C-:B-1----:R-:W-:Y:S02]  /*0040*/  SHF.R.U32.HI R0, RZ, 0x5, R18.reuse ;  /* 0x00000005ff007819 */ /* 0x102fe40000011612 */
[----:B------:R-:W-:-:S03]  /*0050*/  SHF.R.U32.HI R2, RZ, 0x7, R18 ;  /* 0x00000007ff027819 */ /* 0x000fc60000011612 */
[----:B------:R-:W1:Y:S04]  /*0060*/  SHFL.IDX PT, R5, R0, RZ, 0x1f ;  /* 0x00001fff00057589 */ /* 0x000e6800000e0000 */
[----:B------:R2:W3:Y:S01]  /*0070*/  SHFL.IDX PT, R8, R2, RZ, 0x1f ;  /* 0x00001fff02087589 */ /* 0x0004e200000e0000 */
[----:B-1----:R-:W-:-:S13]  /*0080*/  ISETP.NE.OR P0, PT, R5, RZ, !P0 ;  /* 0x000000ff0500720c */ /* 0x002fda0004705670 */
[----:B0-23--:R-:W-:Y:S05]  /*0090*/  @P0 BRA `(.L_x_1) ;  /* 0x0000000000200947 */ /* 0x00dfea0003800000 */
[----:B------:R-:W-:Y:S02]  /*00a0*/  ULDC.64 UR4, c[0x0][0x198] ;  /* 0x0000660000047ab9 */ /* 0x000fe40000000a00 */
[----:B------:R-:W-:Y:S02]  /*00b0*/  UIADD3 UR6, UP0, UR4, 0xf0, URZ ;  /* 0x000000f004067890 */ /* 0x000fe4000ff1e03f */
[----:B------:R-:W-:Y:S02]  /*00c0*/  UIADD3 UR4, UP1, UR4, 0x1f0, URZ ;  /* 0x000001f004047890 */ /* 0x000fe4000ff3e03f */
[----:B------:R-:W-:Y:S02]  /*00d0*/  UIADD3.X UR7, URZ, UR5, URZ, UP0, !UPT ;  /* 0x000000053f077290 */ /* 0x000fe400087fe43f */
[----:B------:R-:W-:-:S07]  /*00e0*/  UIADD3.X UR5, URZ, UR5, URZ, UP1, !UPT ;  /* 0x000000053f057290 */ /* 0x000fce0008ffe43f */
[----:B------:R0:W-:Y:S02]  /*00f0*/  UTMACCTL.PF [UR6] ;  /* 0x00000000060079b9 */ /* 0x0001e40008040000 */
[----:B------:R0:W-:Y:S02]  /*0100*/  UTMACCTL.PF [UR4] ;  /* 0x00000000040079b9 */ /* 0x0001e40008040000 */
[----:B0-----:R-:W-:Y:S01]  /*0110*/  NOP ;  /* 0x0000000000007918 */ /* 0x001fe20000000000 */
.L_x_1:
[----:B------:R-:W-:Y:S05]  /*0120*/  BSYNC B0 ;  /* 0x0000000000007941 */ /* 0x000fea0003800000 */
.L_x_0:
[----:B------:R-:W0:Y:S02]  /*0130*/  SHFL.IDX PT, R2, R0, RZ, 0x1f ;  /* 0x00001fff00027589 */ /* 0x000e2400000e0000 */
[----:B0-----:R-:W-:-:S13]  /*0140*/  ISETP.NE.AND P0, PT, R2, RZ, PT ;  /* 0x000000ff0200720c */ /* 0x001fda0003f05270 */
[----:B------:R-:W-:Y:S05]  /*0150*/  @P0 BRA `(.L_x_2) ;  /* 0x0000000000d40947 */ /* 0x000fea0003800000 */
[----:B------:R-:W-:Y:S01]  /*0160*/  ELECT P0, URZ, PT ;  /* 0x00000000003f782f */ /* 0x000fe20003800000 */
[----:B------:R-:W-:-:S12]  /*0170*/  BSSY B0, `(.L_x_2) ;  /* 0x0000033000007945 */ /* 0x000fd80003800000 */
[----:B------:R-:W-:Y:S05]  /*0180*/  @!P0 BRA `(.L_x_3) ;  /* 0x0000000000c48947 */ /* 0x000fea0003800000 */
[----:B------:R-:W0:Y:S01]  /*0190*/  S2UR UR8, SR_CgaCtaId ;  /* 0x00000000000879c3 */ /* 0x000e220000008800 */
[----:B------:R-:W-:Y:S01]  /*01a0*/  UMOV UR4, 0x400 ;  /* 0x0000040000047882 */ /* 0x000fe20000000000 */
[----:B------:R-:W-:Y:S01]  /*01b0*/  UMOV UR5, 0x1 ;  /* 0x0000000100057882 */ /* 0x000fe20000000000 */
[----:B------:R-:W-:Y:S02]  /*01c0*/  UMOV UR6, 0x100 ;  /* 0x0000010000067882 */ /* 0x000fe40000000000 */
[----:B------:R-:W-:-:S04]  /*01d0*/  UIADD3 UR6, -UR6, 0x100000, URZ ;  /* 0x0010000006067890 */ /* 0x000fc8000fffe13f */
[----:B------:R-:W-:Y:S02]  /*01e0*/  USHF.L.U32 UR7, UR6, 0xb, URZ ;  /* 0x0000000b06077899 */ /* 0x000fe4000800063f */
[----:B------:R-:W-:Y:S02]  /*01f0*/  USHF.L.U32 UR6, UR6, 0x1, URZ ;  /* 0x0000000106067899 */ /* 0x000fe4000800063f */
[----:B0-----:R-:W-:Y:S02]  /*0200*/  ULEA UR8, UR8, UR4, 0x18 ;  /* 0x0000000408087291 */ /* 0x001fe4000f8ec03f */
[----:B------:R-:W-:-:S04]  /*0210*/  UIADD3 UR4, -UR5, 0x100000, URZ ;  /* 0x0010000005047890 */ /* 0x000fc8000fffe13f */
[----:B------:R-:W-:Y:S02]  /*0220*/  USHF.L.U32 UR5, UR4, 0xb, URZ ;  /* 0x0000000b04057899 */ /* 0x000fe4000800063f */
[----:B------:R-:W-:Y:S01]  /*0230*/  USHF.L.U32 UR4, UR4, 0x1, URZ ;  /* 0x0000000104047899 */ /* 0x000fe2000800063f */
[----:B------:R-:W0:Y:S11]  /*0240*/  FENCE.VIEW.ASYNC.S ;  /* 0x00000000000073c6 */ /* 0x000e360000000000 */
[----:B0-----:R0:W1:Y:S01]  /*0250*/  SYNCS.EXCH.64 URZ, [UR8], UR4 ;  /* 0x00000004083f75b2 */ /* 0x0010620008000100 */
[----:B------:R0:W2:Y:S01]  /*0260*/  SYNCS.EXCH.64 URZ, [UR8+0x90], UR6 ;  /* 0x00009006083f75b2 */ /* 0x0000a20008000100 */
[----:B------:R0:W3:Y:S01]  /*0270*/  SYNCS.EXCH.64 URZ, [UR8+0x8], UR4 ;  /* 0x00000804083f75b2 */ /* 0x0000e20008000100 */
[----:B------:R0:W4:Y:S01]  /*0280*/  SYNCS.EXCH.64 URZ, [UR8+0x98], UR6 ;  /* 0x00009806083f75b2 */ /* 0x0001220008000100 */
[----:B------:R0:W0:Y:S01]  /*0290*/  SYNCS.EXCH.64 URZ, [UR8+0x10], UR4 ;  /* 0x00001004083f75b2 */ /* 0x0000220008000100 */
        /* <DEDUP_REMOVED lines=31> */
[----:B-1234-:R-:W-:Y:S01]  /*0490*/  NOP ;  /* 0x0000000000007918 */ /* 0x01efe20000000000 */
.L_x_3:
[----:B0-----:R-:W-:Y:S05]  /*04a0*/  BSYNC B0 ;  /* 0x0000000000007941 */ /* 0x001fea0003800000 */
.L_x_2:
[----:B------:R-:W0:Y:S01]  /*04b0*/  SHFL.IDX PT, R0, R0, RZ, 0x1f ;  /* 0x00001fff00007589 */ /* 0x000e2200000e0000 */
[----:B------:R-:W-:Y:S01]  /*04c0*/  ELECT P0, URZ, PT ;  /* 0x00000000003f782f */ /* 0x000fe20003800000 */
[----:B------:R-:W1:Y:S01]  /*04d0*/  LDC R2, c[0x0][0x65c] ;  /* 0x00019700ff027b82 */ /* 0x000e620000000800 */
[----:B------:R-:W-:Y:S01]  /*04e0*/  SHF.R.S32.HI R6, RZ, 0x1f, R5 ;  /* 0x0000001fff067819 */ /* 0x000fe20000011405 */
[----:B------:R-:W2:Y:S01]  /*04f0*/  S2R R3, SR_CTAID.Y ;  /* 0x0000000000037919 */ /* 0x000ea20000002600 */
[----:B------:R-:W-:Y:S01]  /*0500*/  UMOV UR4, 0x20 ;  /* 0x0000002000047882 */ /* 0x000fe20000000000 */
[----:B------:R-:W-:Y:S01]  /*0510*/  ISETP.NE.AND P2, PT, R8, RZ, PT ;  /* 0x000000ff0800720c */ /* 0x000fe20003f45270 */
[----:B------:R-:W-:Y:S01]  /*0520*/  NOP ;  /* 0x0000000000007918 */ /* 0x000fe20000000000 */
[----:B------:R-:W3:Y:S01]  /*0530*/  S2R R4, SR_CTAID.X ;  /* 0x0000000000047919 */ /* 0x000ee20000002500 */
[----:B------:R-:W-:Y:S01]  /*0540*/  LEA.HI R6, R6, R5, RZ, 0x2 ;  /* 0x0000000506067211 */ /* 0x000fe200078f10ff */
[----:B------:R-:W-:Y:S01]  /*0550*/  NOP ;  /* 0x0000000000007918 */ /* 0x000fe20000000000 */
[----:B0-----:R-:W-:-:S02]  /*0560*/  ISETP.NE.OR P0, PT, R0, RZ, !P0 ;  /* 0x000000ff0000720c */ /* 0x001fc40004705670 */
[----:B-1----:R-:W-:-:S04]  /*0570*/  ISETP.NE.AND P3, PT, R2, 0x1, PT ;  /* 0x000000010200780c */ /* 0x002fc80003f65270 */
[----:B------:R-:W-:Y:S02]  /*0580*/  P2R R0, PR, RZ, 0x8 ;  /* 0x00000008ff007803 */ /* 0x000fe40000000000 */
[----:B------:R-:W-:-:S05]  /*0590*/  LOP3.LUT R0, R6, 0xfffffffc, RZ, 0xc0, !PT ;  /* 0xfffffffc06007812 */ /* 0x000fca00078ec0ff */
[----:B------:R-:W-:Y:S01]  /*05a0*/  VOTEU.ALL UP0, P0 ;  /* 0x00000000003f7886 */ /* 0x000fe20000000000 */
[----:B------:R-:W-:Y:S01]  /*05b0*/  IMAD.IADD R0, R5, 0x1, -R0 ;  /* 0x0000000105007824 */ /* 0x000fe200078e0a00 */
[----:B------:R-:W3:Y:S01]  /*05c0*/  @P3 LDC R17, c[0x0][0x10] ;  /* 0x00000400ff113b82 */ /* 0x000ee20000000800 */
[----:B------:R-:W-:Y:S01]  /*05d0*/  VOTEU.ALL UP1, P0 ;  /* 0x00000000003f7886 */ /* 0x000fe20000020000 */
[----:B--2---:R-:W-:Y:S01]  /*05e0*/  @P3 IMAD.MOV.U32 R6, RZ, RZ, R3 ;  /* 0x000000ffff063224 */ /* 0x004fe200078e0003 */
[----:B------:R-:W-:Y:S01]  /*05f0*/  @!UP0 UMOV UR6, 0x400 ;  /* 0x0000040000068882 */ /* 0x000fe20000000000 */
[----:B------:R-:W-:-:S04]  /*0600*/  @!UP0 UIADD3 UR4, -UR4, 0x100000, URZ ;  /* 0x0010000004048890 */ /* 0x000fc8000fffe13f */
[----:B------:R-:W-:Y:S02]  /*0610*/  @!UP0 USHF.L.U32 UR5, UR4, 0xb, URZ ;  /* 0x0000000b04058899 */ /* 0x000fe4000800063f */
[----:B------:R-:W-:Y:S01]  /*0620*/  @!UP0 USHF.L.U32 UR4, UR4, 0x1, URZ ;  /* 0x0000000104048899 */ /* 0x000fe2000800063f */
[----:B------:R-:W-:Y:S02]  /*0630*/  @P3 IMAD.MOV.U32 R7, RZ, RZ, RZ ;  /* 0x000000ffff073224 */ /* 0x000fe400078e00ff */
[----:B------:R-:W-:Y:S01]  /*0640*/  IMAD.MOV.U32 R5, RZ, RZ, RZ ;  /* 0x000000ffff057224 */ /* 0x000fe200078e00ff */
[----:B------:R-:W0:Y:S01]  /*0650*/  @!UP0 S2UR UR7, SR_CgaCtaId ;  /* 0x00000000000789c3 */ /* 0x000e220000008800 */
[----:B------:R-:W-:-:S07]  /*0660*/  @P3 IMAD.MOV.U32 R11, RZ, RZ, RZ ;  /* 0x000000ffff0b3224 */ /* 0x000fce00078e00ff */
[----:B------:R-:W1:Y:S01]  /*0670*/  @!P3 LDC R9, c[0x0][0xc] ;  /* 0x00000300ff09bb82 */ /* 0x000e620000000800 */
[----:B---3--:R-:W-:-:S04]  /*0680*/  @P3 IMAD.WIDE.U32 R16, R4, R17, R6 ;  /* 0x0000001104103225 */ /* 0x008fc800078e0006 */
[----:B------:R-:W-:Y:S01]  /*0690*/  @P3 IMAD.IADD R17, R17, 0x1, R11 ;  /* 0x0000000111113824 */ /* 0x000fe200078e020b */
[----:B0-----:R-:W-:Y:S01]  /*06a0*/  @!UP0 ULEA UR6, UR7, UR6, 0x18 ;  /* 0x0000000607068291 */ /* 0x001fe2000f8ec03f */
[----:B------:R-:W-:Y:S01]  /*06b0*/  VOTEU.ALL UP0, P0 ;  /* 0x00000000003f7886 */ /* 0x000fe20000000000 */
[----:B------:R-:W-:-:S04]  /*06c0*/  ISETP.NE.AND P0, PT, R0, 0x3, PT ;  /* 0x000000030000780c */ /* 0x000fc80003f05270 */
[----:B------:R-:W-:Y:S01]  /*06d0*/  ISETP.EQ.OR P0, PT, R0, RZ, !P0 ;  /* 0x000000ff0000720c */ /* 0x000fe20004702670 */
[----:B-1----:R-:W-:-:S03]  /*06e0*/  @!P3 IMAD.WIDE.U32 R6, R9, R3, R4 ;  /* 0x000000030906b225 */ /* 0x002fc600078e0004 */
[C---:B------:R-:W-:Y:S01]  /*06f0*/  ISETP.EQ.AND P0, PT, R8.reuse, RZ, P0 ;  /* 0x000000ff0800720c */ /* 0x040fe20000702270 */
[----:B------:R-:W-:Y:S01]  /*0700*/  VIADD R8, R8, 0xffffffff ;  /* 0xffffffff08087836 */ /* 0x000fe20000000000 */
[----:B------:R-:W0:Y:S02]  /*0710*/  FENCE.VIEW.ASYNC.S ;  /* 0x00000000000073c6 */ /* 0x000e240000000000 */
[----:B0-----:R0:W1:Y:S01]  /*0720*/  @!UP0 SYNCS.EXCH.64 URZ, [UR6+0x130], UR4 ;  /* 0x00013004063f85b2 */ /* 0x0010620008000100 */
[----:B------:R-:W-:Y:S01]  /*0730*/  @!P3 IMAD.MOV.U32 R16, RZ, RZ, R6 ;  /* 0x000000ffff10b224 */ /* 0x000fe200078e0006 */
[----:B------:R-:W-:Y:S01]  /*0740*/  SEL R19, RZ, 0x1, !P0 ;  /* 0x00000001ff137807 */ /* 0x000fe20004000000 */
[----:B------:R-:W-:Y:S01]  /*0750*/  @!P3 IMAD.MOV.U32 R17, RZ, RZ, R7 ;  /* 0x000000ffff11b224 */ /* 0x000fe200078e0007 */
[----:B------:R-:W-:-:S04]  /*0760*/  ISETP.GE.U32.AND P1, PT, R8, 0x2, PT ;  /* 0x000000020800780c */ /* 0x000fc80003f26070 */
[----:B------:R-:W-:Y:S01]  /*0770*/  SEL R19, R19, 0x2, P1 ;  /* 0x0000000213137807 */ /* 0x000fe20000800000 */
[----:B------:R0:W1:Y:S01]  /*0780*/  @!UP1 SYNCS.EXCH.64 URZ, [UR6+0x138], UR4 ;  /* 0x00013804063f95b2 */ /* 0x0000620008000100 */
[----:B------:R-:W-:Y:S01]  /*0790*/  NOP ;  /* 0x0000000000007918 */ /* 0x000fe20000000000 */
[----:B-1----:R-:W-:Y:S06]  /*07a0*/  BAR.SYNC.DEFER_BLOCKING 0x0 ;  /* 0x0000000000007b1d */ /* 0x002fec0000010000 */
[----:B------:R-:W-:Y:S05]  /*07b0*/  @!P2 BRA `(.L_x_4) ;  /* 0x0000007c00f4a947 */ /* 0x000fea0003800000 */
[----:B------:R-:W-:-:S13]  /*07c0*/  ISETP.GT.U32.AND P0, PT, R8, 0x1, PT ;  /* 0x000000010800780c */ /* 0x000fda0003f04070 */
[----:B0-----:R-:W-:Y:S05]  /*07d0*/  @P0 EXIT ;  /* 0x000000000000094d */ /* 0x001fea0003800000 */
[----:B------:R-:W-:Y:S01]  /*07e0*/  ULDC.64 UR4, c[0x0][0x650] ;  /* 0x0001940000047ab9 */ /* 0x000fe20000000a00 */
[----:B------:R-:W-:Y:S01]  /*07f0*/  PRMT R0, RZ, 0x7610, R0 ;  /* 0x00007610ff007816 */ /* 0x000fe20000000000 */
[----:B------:R-:W-:Y:S01]  /*0800*/  IMAD.MOV.U32 R152, RZ, RZ, -0x1 ;  /* 0xffffffffff987424 */ /* 0x000fe200078e00ff */
[----:B------:R-:W-:Y:S01]  /*0810*/  ISETP.GE.U32.AND P0, PT, R16, UR4, PT ;  /* 0x0000000410007c0c */ /* 0x000fe2000bf06070 */
[----:B------:R-:W-:Y:S02]  /*0820*/  IMAD.MOV.U32 R23, RZ, RZ, -0x1 ;  /* 0xffffffffff177424 */ /* 0x000fe400078e00ff */
[----:B------:R-:W-:Y:S01]  /*0830*/  IMAD.MOV.U32 R22, RZ, RZ, -0x1 ;  /* 0xffffffffff167424 */ /* 0x000fe200078e00ff */
[----:B------:R-:W-:-:S13]  /*0840*/  ISETP.GE.U32.AND.EX P0, PT, R17, UR5, PT, P0 ;  /* 0x0000000511007c0c */ /* 0x000fda000bf06100 */
[----:B------:R-:W-:Y:S05]  /*0850*/  @P0 BRA `(.L_x_5) ;  /* 0x0000000400580947 */ /* 0x000fea0003800000 */
[----:B------:R-:W0:Y:S01]  /*0860*/  LDC.64 R14, c[0x0][0x628] ;  /* 0x00018a00ff0e7b82 */ /* 0x000e220000000a00 */
[----:B------:R-:W-:Y:S02]  /*0870*/  IMAD.MOV.U32 R6, RZ, RZ, R16 ;  /* 0x000000ffff067224 */ /* 0x000fe400078e0010 */
[----:B------:R-:W-:-:S05]  /*0880*/  IMAD.MOV.U32 R7, RZ, RZ, R17 ;  /* 0x000000ffff077224 */ /* 0x000fca00078e0011 */
[----:B------:R-:W1:Y:S08]  /*0890*/  LDC R0, c[0x0][0x630] ;  /* 0x00018c00ff007b82 */ /* 0x000e700000000800 */
[----:B------:R-:W2:Y:S01]  /*08a0*/  LDC.64 R20, c[0x0][0x620] ;  /* 0x00018800ff147b82 */ /* 0x000ea20000000a00 */
[----:B0-----:R-:W-:-:S04]  /*08b0*/  ISETP.NE.U32.AND P0, PT, R14, RZ, PT ;  /* 0x000000ff0e00720c */ /* 0x001fc80003f05070 */
[----:B------:R-:W-:-:S13]  /*08c0*/  ISETP.NE.AND.EX P0, PT, R15, RZ, PT, P0 ;  /* 0x000000ff0f00720c */ /* 0x000fda0003f05300 */
[----:B-12---:R-:W-:Y:S05]  /*08d0*/  @!P0 BRA `(.L_x_6) ;  /* 0x0000000000288947 */ /* 0x006fea0003800000 */
[----:B------:R-:W0:Y:S02]  /*08e0*/  LDC R11, c[0x0][0x634] ;  /* 0x00018d00ff0b7b82 */ /* 0x000e240000000800 */
[----:B0-----:R-:W-:-:S05]  /*08f0*/  IADD3 R11, P0, R16, R11, RZ ;  /* 0x0000000b100b7210 */ /* 0x001fca0007f1e0ff */
[----:B------:R-:W-:-:S04]  /*0900*/  IMAD.X R13, RZ, RZ, R17, P0 ;  /* 0x000000ffff0d7224 */ /* 0x000fc800000e0611 */
[----:B------:R-:W-:-:S04]  /*0910*/  IMAD.WIDE.U32 R6, R13, R14, RZ ;  /* 0x0000000e0d067225 */ /* 0x000fc800078e00ff */
[----:B------:R-:W-:-:S04]  /*0920*/  IMAD.WIDE.U32 R8, P0, R11, R15, R6 ;  /* 0x0000000f0b087225 */ /* 0x000fc80007800006 */
[----:B------:R-:W-:-:S04]  /*0930*/  IMAD.WIDE.U32 R6, R11, R14, RZ ;  /* 0x0000000e0b067225 */ /* 0x000fc800078e00ff */
[----:B------:R-:W-:Y:S01]  /*0940*/  IMAD.X R11, RZ, RZ, RZ, P0 ;  /* 0x000000ffff0b7224 */ /* 0x000fe200000e06ff */
[----:B------:R-:W-:Y:S01]  /*0950*/  IADD3 RZ, P0, R7, R8, RZ ;  /* 0x0000000807ff7210 */ /* 0x000fe20007f1e0ff */
[----:B------:R-:W-:-:S04]  /*0960*/  IMAD.MOV.U32 R10, RZ, RZ, R9 ;  /* 0x000000ffff0a7224 */ /* 0x000fc800078e0009 */
[----:B------:R-:W-:-:S08]  /*0970*/  IMAD.WIDE.U32.X R6, R13, R15, R10, P0 ;  /* 0x0000000f0d067225 */ /* 0x000fd000000e040a */
.L_x_6:
[-CC-:B------:R-:W-:Y:S01]  /*0980*/  SHF.R.U64 R25, R6, R0.reuse, R7.reuse ;  /* 0x0000000006197219 */ /* 0x180fe20000001207 */
[----:B------:R-:W0:Y:S01]  /*0990*/  LDC R10, c[0x0][0x618] ;  /* 0x00018600ff0a7b82 */ /* 0x000e220000000800 */
[----:B------:R-:W-:Y:S01]  /*09a0*/  SHF.R.U32.HI R5, RZ, R0, R7 ;  /* 0x00000000ff057219 */ /* 0x000fe20000011607 */
[----:B------:R-:W-:Y:S01]  /*09b0*/  ULDC UR4, c[0x0][0x150] ;  /* 0x0000540000047ab9 */ /* 0x000fe20000000800 */
[----:B------:R-:W-:Y:S02]  /*09c0*/  IADD3 R9, P0, RZ, -R25, RZ ;  /* 0x80000019ff097210 */ /* 0x000fe40007f1e0ff */
[----:B------:R-:W-:-:S03]  /*09d0*/  I2FP.F32.U32 R0, R4 ;  /* 0x0000000400007245 */ /* 0x000fc60000201000 */
[----:B------:R-:W1:Y:S01]  /*09e0*/  LDC.64 R26, c[0x0][0x640] ;  /* 0x00019000ff1a7b82 */ /* 0x000e620000000a00 */
[----:B------:R-:W-:Y:S02]  /*09f0*/  IMAD.X R11, RZ, RZ, ~R5, P0 ;  /* 0x000000ffff0b7224 */ /* 0x000fe400000e0e05 */
[----:B------:R-:W-:Y:S01]  /*0a00*/  FMUL R0, R0, UR4 ;  /* 0x0000000400007c20 */ /* 0x000fe20008400000 */
[----:B------:R-:W-:Y:S01]  /*0a10*/  IMAD.WIDE.U32 R6, R9, R20, R16 ;  /* 0x0000001409067225 */ /* 0x000fe200078e0010 */
[----:B------:R-:W-:-:S03]  /*0a20*/  ULDC UR4, c[0x0][0x154] ;  /* 0x0000550000047ab9 */ /* 0x000fc60000000800 */
[----:B------:R-:W-:Y:S01]  /*0a30*/  IMAD R8, R11, R20, RZ ;  /* 0x000000140b087224 */ /* 0x000fe200078e02ff */
[----:B------:R-:W2:Y:S01]  /*0a40*/  LDC R5, c[0x0][0x144] ;  /* 0x00005100ff057b82 */ /* 0x000ea20000000800 */
[----:B------:R-:W3:Y:S02]  /*0a50*/  F2I.U32.TRUNC.NTZ R0, R0 ;  /* 0x0000000000007305 */ /* 0x000ee4000020f000 */
[----:B------:R-:W-:-:S04]  /*0a60*/  IMAD R9, R9, R21, R8 ;  /* 0x0000001509097224 */ /* 0x000fc800078e0208 */
[----:B------:R-:W-:Y:S01]  /*0a70*/  IMAD.IADD R7, R7, 0x1, R9 ;  /* 0x0000000107077824 */ /* 0x000fe200078e0209 */
[----:B------:R-:W4:Y:S01]  /*0a80*/  LDC R12, c[0x0][0x608] ;  /* 0x00018200ff0c7b82 */ /* 0x000f220000000800 */
[----:B------:R-:W-:-:S03]  /*0a90*/  IMAD.MOV.U32 R9, RZ, RZ, -0x1 ;  /* 0xffffffffff097424 */ /* 0x000fc600078e00ff */
[-CC-:B0-----:R-:W-:Y:S02]  /*0aa0*/  SHF.R.U64 R20, R6, R10.reuse, R7.reuse ;  /* 0x0000000a06147219 */ /* 0x181fe40000001207 */
[----:B------:R-:W-:Y:S02]  /*0ab0*/  I2FP.F32.U32 R6, R3 ;  /* 0x0000000300067245 */ /* 0x000fe40000201000 */
[----:B------:R-:W0:Y:S01]  /*0ac0*/  LDC R24, c[0x0][0x658] ;  /* 0x00019600ff187b82 */ /* 0x000e220000000800 */
[----:B-1----:R-:W-:Y:S01]  /*0ad0*/  ISETP.NE.U32.AND P0, PT, R26, RZ, PT ;  /* 0x000000ff1a00720c */ /* 0x002fe20003f05070 */
[----:B---3--:R-:W-:Y:S01]  /*0ae0*/  IMAD.MOV R8, RZ, RZ, -R0 ;  /* 0x000000ffff087224 */ /* 0x008fe200078e0a00 */
[----:B------:R-:W-:Y:S01]  /*0af0*/  SHF.R.U32.HI R7, RZ, R10, R7 ;  /* 0x0000000aff077219 */ /* 0x000fe20000011607 */
[----:B------:R-:W-:Y:S01]  /*0b00*/  FMUL R6, R6, UR4 ;  /* 0x0000000406067c20 */ /* 0x000fe20008400000 */
[----:B------:R-:W-:-:S03]  /*0b10*/  ISETP.NE.AND.EX P0, PT, R27, RZ, PT, P0 ;  /* 0x000000ff1b00720c */ /* 0x000fc60003f05300 */
[----:B------:R-:W1:Y:S01]  /*0b20*/  LDC R14, c[0x0][0x148] ;  /* 0x00005200ff0e7b82 */ /* 0x000e620000000800 */
[----:B--2---:R-:W-:-:S07]  /*0b30*/  IMAD R0, R5, R8, R4 ;  /* 0x0000000805007224 */ /* 0x004fce00078e0204 */
[----:B------:R-:W2:Y:S01]  /*0b40*/  LDC R22, c[0x0][0x600] ;  /* 0x00018000ff167b82 */ /* 0x000ea20000000800 */
[-CC-:B----4-:R-:W-:Y:S02]  /*0b50*/  SHF.R.U64 R28, R20, R12.reuse, R7.reuse ;  /* 0x0000000c141c7219 */ /* 0x190fe40000001207 */
[----:B------:R-:W-:Y:S01]  /*0b60*/  SHF.R.U32.HI R5, RZ, R12, R7 ;  /* 0x0000000cff057219 */ /* 0x000fe20000011607 */
[----:B------:R-:W-:Y:S01]  /*0b70*/  IMAD.MOV.U32 R7, RZ, RZ, 0x1 ;  /* 0x00000001ff077424 */ /* 0x000fe200078e00ff */
[----:B------:R3:W4:Y:S03]  /*0b80*/  F2I.U32.TRUNC.NTZ R12, R6 ;  /* 0x00000006000c7305 */ /* 0x000726000020f000 */
[----:B------:R-:W1:Y:S01]  /*0b90*/  LDC R15, c[0x0][0x648] ;  /* 0x00019200ff0f7b82 */ /* 0x000e620000000800 */
[-C--:B0-----:R-:W-:Y:S02]  /*0ba0*/  SHF.L.U32 R4, R9, R24.reuse, RZ ;  /* 0x0000001809047219 */ /* 0x081fe400000006ff */
[----:B------:R-:W-:-:S02]  /*0bb0*/  SHF.R.U64 R30, R28, R24, R5 ;  /* 0x000000181c1e7219 */ /* 0x000fc40000001205 */
[----:B------:R-:W-:Y:S02]  /*0bc0*/  LOP3.LUT R11, RZ, R4, RZ, 0x33, !PT ;  /* 0x00000004ff0b7212 */ /* 0x000fe400078e33ff */
[-C--:B------:R-:W-:Y:S01]  /*0bd0*/  SHF.R.U32.HI R5, RZ, R24.reuse, R5 ;  /* 0x00000018ff057219 */ /* 0x080fe20000011605 */
[----:B------:R-:W0:Y:S01]  /*0be0*/  LDC R21, c[0x0][0x638] ;  /* 0x00018e00ff157b82 */ /* 0x000e220000000800 */
[----:B------:R-:W-:Y:S01]  /*0bf0*/  SHF.L.U32 R10, R7, R24, RZ ;  /* 0x00000018070a7219 */ /* 0x000fe200000006ff */
[----:B------:R-:W-:-:S06]  /*0c00*/  IMAD.MOV.U32 R4, RZ, RZ, R30 ;  /* 0x000000ffff047224 */ /* 0x000fcc00078e001e */
[----:B------:R-:W0:Y:S01]  /*0c10*/  LDC R152, c[0x0][0x610] ;  /* 0x00018400ff987b82 */ /* 0x000e220000000800 */
[----:B---34-:R-:W-:Y:S05]  /*0c20*/  @!P0 BRA `(.L_x_7) ;  /* 0x0000000000288947 */ /* 0x018fea0003800000 */
[----:B------:R-:W3:Y:S02]  /*0c30*/  LDC R9, c[0x0][0x64c] ;  /* 0x00019300ff097b82 */ /* 0x000ee40000000800 */
[----:B---3--:R-:W-:-:S05]  /*0c40*/  IADD3 R9, P0, R30, R9, RZ ;  /* 0x000000091e097210 */ /* 0x008fca0007f1e0ff */
        /* <DEDUP_REMOVED lines=8> */
.L_x_7:
[----:B-1----:R-:W-:Y:S01]  /*0cd0*/  SHF.R.U64 R4, R4, R15, R5 ;  /* 0x0000000f04047219 */ /* 0x002fe20000001205 */
[----:B--2---:R-:W-:Y:S01]  /*0ce0*/  VIADD R5, R22, 0xffffffff ;  /* 0xffffffff16057836 */ /* 0x004fe20000000000 */
[----:B------:R-:W-:Y:S01]  /*0cf0*/  LOP3.LUT R11, R28, R11, RZ, 0xc0, !PT ;  /* 0x0000000b1c0b7212 */ /* 0x000fe200078ec0ff */
[----:B------:R-:W-:Y:S02]  /*0d00*/  IMAD.MOV R12, RZ, RZ, -R12 ;  /* 0x000000ffff0c7224 */ /* 0x000fe400078e0a0c */
[----:B------:R-:W-:Y:S01]  /*0d10*/  IMAD.MOV R6, RZ, RZ, -R4 ;  /* 0x000000ffff067224 */ /* 0x000fe200078e0a04 */
[----:B------:R-:W-:Y:S01]  /*0d20*/  LOP3.LUT R5, R20, R5, RZ, 0xc0, !PT ;  /* 0x0000000514057212 */ /* 0x000fe200078ec0ff */
[----:B------:R-:W-:Y:S02]  /*0d30*/  @P3 IMAD R0, R14, R12, R3 ;  /* 0x0000000c0e003224 */ /* 0x000fe400078e0203 */
[----:B------:R-:W-:Y:S02]  /*0d40*/  IMAD R11, R10, R4, R11 ;  /* 0x000000040a0b7224 */ /* 0x000fe400078e020b */
[----:B0-----:R-:W-:-:S02]  /*0d50*/  IMAD R3, R6, R21, R30 ;  /* 0x0000001506037224 */ /* 0x001fc400078e021e */
[----:B------:R-:W-:Y:S02]  /*0d60*/  IMAD R152, R11, R152, R0 ;  /* 0x000000980b987224 */ /* 0x000fe400078e0200 */
[----:B------:R-:W-:Y:S02]  /*0d70*/  IMAD R3, R3, R22, R5 ;  /* 0x0000001603037224 */ /* 0x000fe400078e0205 */
[----:B------:R-:W-:Y:S02]  /*0d80*/  IMAD.MOV.U32 R0, RZ, RZ, 0x1 ;  /* 0x00000001ff007424 */ /* 0x000fe400078e00ff */
[----:B------:R-:W-:Y:S01]  /*0d90*/  IMAD.MOV.U32 R22, RZ, RZ, R25 ;  /* 0x000000ffff167224 */ /* 0x000fe200078e0019 */
[----:B------:R-:W-:Y:S02]  /*0da0*/  SEL R23, R3, R152, !P3 ;  /* 0x0000009803177207 */ /* 0x000fe40005800000 */
[----:B------:R-:W-:-:S07]  /*0db0*/  SEL R152, R152, R3, !P3 ;  /* 0x0000000398987207 */ /* 0x000fce0005800000 */
.L_x_5:
[----:B------:R-:W-:-:S08]  /*0dc0*/  NOP ;  /* 0x0000000000007918 */ /* 0x000fd00000000000 */
[----:B------:R-:W0:Y:S02]  /*0dd0*/  USETMAXREG.TRY_ALLOC.CTAPOOL UP0, 0xe8 ;  /* 0x000000e8000079c8 */ /* 0x000e240008000600 */
[----:B0-----:R-:W-:-:S13]  /*0de0*/  PLOP3.LUT P0, PT, PT, PT, UP0, 0x80, 0x0 ;  /* 0x000000000000781c */ /* 0x001fda0003f0f008 */
[----:B------:R-:W-:Y:S05]  /*0df0*/  @!P0 BRA `(.L_x_5) ;  /* 0xfffffffc00f08947 */ /* 0x000fea000383ffff */
[----:B------:R-:W-:Y:S01]  /*0e00*/  ULDC.64 UR4, c[0x0][0x598] ;  /* 0x0001660000047ab9 */ /* 0x000fe20000000a00 */
[----:B------:R-:W-:Y:S01]  /*0e10*/  ULDC.64 UR36, c[0x0][0x208] ;  /* 0x0000820000247ab9 */ /* 0x000fe20000000a00 */
[----:B------:R-:W-:-:S04]  /*0e20*/  ISETP.NE.U32.AND P0, PT, RZ, UR4, PT ;  /* 0x00000004ff007c0c */ /* 0x000fc8000bf05070 */
[----:B------:R-:W-:-:S13]  /*0e30*/  ISETP.NE.AND.EX P0, PT, RZ, UR5, PT, P0 ;  /* 0x00000005ff007c0c */ /* 0x000fda000bf05300 */
[----:B------:R-:W-:Y:S05]  /*0e40*/  @!P0 BRA `(.L_x_8) ;  /* 0x00000000001c8947 */ /* 0x000fea0003800000 */
[----:B------:R-:W0:Y:S02]  /*0e50*/  LDC.64 R4, c[0x0][0x598] ;  /* 0x00016600ff047b82 */ /* 0x000e240000000a00 */
[----:B0-----:R-:W2:Y:S02]  /*0e60*/  LDG.E.64 R4, desc[UR36][R4.64] ;  /* 0x0000002404047981 */ /* 0x001ea4000c1e1b00 */
[----:B--2---:R-:W-:-:S04]  /*0e70*/  ISETP.NE.U32.AND P0, PT, R4, RZ, PT ;  /* 0x000000ff0400720c */ /* 0x004fc80003f05070 */
[----:B------:R-:W-:-:S13]  /*0e80*/  ISETP.NE.AND.EX P0, PT, R5, RZ, PT, P0 ;  /* 0x000000ff0500720c */ /* 0x000fda0003f05300 */
[----:B------:R-:W-:Y:S05]  /*0e90*/  @!P0 BRA `(.L_x_8) ;  /* 0x0000000000088947 */ /* 0x000fea0003800000 */
[----:B------:R0:W5:Y:S01]  /*0ea0*/  LD.E R153, desc[UR36][R4.64] ;  /* 0x0000002404997980 */ /* 0x000162000c101900 */
[----:B------:R-:W-:Y:S05]  /*0eb0*/  BRA `(.L_x_9) ;  /* 0x0000000000247947 */ /* 0x000fea0003800000 */
.L_x_8:
[----:B------:R-:W-:Y:S02]  /*0ec0*/  ULDC.64 UR4, c[0x0][0x588] ;  /* 0x0001620000047ab9 */ /* 0x000fe40000000a00 */
[----:B------:R-:W-:-:S04]  /*0ed0*/  ISETP.NE.U32.AND P0, PT, RZ, UR4, PT ;  /* 0x00000004ff007c0c */ /* 0x000fc8000bf05070 */
[----:B------:R-:W-:-:S13]  /*0ee0*/  ISETP.NE.AND.EX P0, PT, RZ, UR5, PT, P0 ;  /* 0x00000005ff007c0c */ /* 0x000fda000bf05300 */
[----:B------:R-:W-:Y:S05]  /*0ef0*/  @!P0 BRA `(.L_x_10) ;  /* 0x00000000000c8947 */ /* 0x000fea0003800000 */
[----:B------:R-:W0:Y:S02]  /*0f00*/  LDC.64 R4, c[0x0][0x588] ;  /* 0x00016200ff047b82 */ /* 0x000e240000000a00 */
[----:B0-----:R1:W5:Y:S01]  /*0f10*/  LDG.E R153, desc[UR36][R4.64] ;  /* 0x0000002404997981 */ /* 0x001362000c1e1900 */
[----:B------:R-:W-:Y:S05]  /*0f20*/  BRA `(.L_x_9) ;  /* 0x0000000000087947 */ /* 0x000fea0003800000 */
.L_x_10:
[----:B------:R-:W-:Y:S02]  /*0f30*/  ULDC UR4, c[0x0][0x580] ;  /* 0x0001600000047ab9 */ /* 0x000fe40000000800 */
[----:B------:R-:W-:-:S07]  /*0f40*/  IMAD.U32 R153, RZ, RZ, UR4 ;  /* 0x00000004ff997e24 */ /* 0x000fce000f8e00ff */
.L_x_9:
[----:B------:R-:W-:Y:S02]  /*0f50*/  ULDC.64 UR4, c[0x0][0x5a0] ;  /* 0x0001680000047ab9 */ /* 0x000fe40000000a00 */
[----:B------:R-:W-:-:S04]  /*0f60*/  ISETP.NE.U32.AND P0, PT, RZ, UR4, PT ;  /* 0x00000004ff007c0c */ /* 0x000fc8000bf05070 */
[----:B------:R-:W-:-:S13]  /*0f70*/  ISETP.NE.AND.EX P0, PT, RZ, UR5, PT, P0 ;  /* 0x00000005ff007c0c */ /* 0x000fda000bf05300 */
[----:B------:R-:W-:Y:S05]  /*0f80*/  @!P0 BRA `(.L_x_11) ;  /* 0x00000000001c8947 */ /* 0x000fea0003800000 */
[----:B01----:R-:W0:Y:S02]  /*0f90*/  LDC.64 R4, c[0x0][0x5a0] ;  /* 0x00016800ff047b82 */ /* 0x003e240000000a00 */
[----:B0-----:R-:W2:Y:S02]  /*0fa0*/  LDG.E.64 R4, desc[UR36][R4.64] ;  /* 0x0000002404047981 */ /* 0x001ea4000c1e1b00 */
[----:B--2---:R-:W-:-:S04]  /*0fb0*/  ISETP.NE.U32.AND P0, PT, R4, RZ, PT ;  /* 0x000000ff0400720c */ /* 0x004fc80003f05070 */
[----:B------:R-:W-:-:S13]  /*0fc0*/  ISETP.NE.AND.EX P0, PT, R5, RZ, PT, P0 ;  /* 0x000000ff0500720c */ /* 0x000fda0003f05300 */
[----:B------:R-:W-:Y:S05]  /*0fd0*/  @!P0 BRA `(.L_x_11) ;  /* 0x0000000000088947 */ /* 0x000fea0003800000 */
[----:B------:R0:W5:Y:S01]  /*0fe0*/  LD.E R154, desc[UR36][R4.64] ;  /* 0x00000024049a7980 */ /* 0x000162000c101900 */
[----:B------:R-:W-:Y:S05]  /*0ff0*/  BRA `(.L_x_12) ;  /* 0x0000000000247947 */ /* 0x000fea0003800000 */
.L_x_11:
[----:B------:R-:W-:Y:S02]  /*1000*/  ULDC.64 UR4, c[0x0][0x590] ;  /* 0x0001640000047ab9 */ /* 0x000fe40000000a00 */
[----:B------:R-:W-:-:S04]  /*1010*/  ISETP.NE.U32.AND P0, PT, RZ, UR4, PT ;  /* 0x00000004ff007c0c */ /* 0x000fc8000bf05070 */
[----:B------:R-:W-:-:S13]  /*1020*/  ISETP.NE.AND.EX P0, PT, RZ, UR5, PT, P0 ;  /* 0x00000005ff007c0c */ /* 0x000fda000bf05300 */
[----:B------:R-:W-:Y:S05]  /*1030*/  @!P0 BRA `(.L_x_13) ;  /* 0x00000000000c8947 */ /* 0x000fea0003800000 */
[----:B------:R-:W2:Y:S02]  /*1040*/  LDC.64 R154, c[0x0][0x590] ;  /* 0x00016400ff9a7b82 */ /* 0x000ea40000000a00 */
[----:B--2---:R2:W5:Y:S01]  /*1050*/  LDG.E R154, desc[UR36][R154.64] ;  /* 0x000000249a9a7981 */ /* 0x004562000c1e1900 */
[----:B------:R-:W-:Y:S05]  /*1060*/  BRA `(.L_x_12) ;  /* 0x0000000000087947 */ /* 0x000fea0003800000 */
.L_x_13:
[----:B------:R-:W-:Y:S02]  /*1070*/  ULDC UR4, c[0x0][0x584] ;  /* 0x0001610000047ab9 */ /* 0x000fe40000000800 */
[----:B------:R-:W-:-:S07]  /*1080*/  IMAD.U32 R154, RZ, RZ, UR4 ;  /* 0x00000004ff9a7e24 */ /* 0x000fce000f8e00ff */
.L_x_12:
[----:B------:R-:W-:-:S13]  /*1090*/  LOP3.LUT P0, RZ, R0, 0xff, RZ, 0xc0, !PT ;  /* 0x000000ff00ff7812 */ /* 0x000fda000780c0ff */
[----:B------:R-:W-:Y:S05]  /*10a0*/  @!P0 EXIT ;  /* 0x000000000000894d */ /* 0x000fea0003800000 */
[----:B------:R-:W-:Y:S01]  /*10b0*/  ULDC UR4, c[0x0][0x28c] ;  /* 0x0000a30000047ab9 */ /* 0x000fe20000000800 */
[----:B------:R-:W-:Y:S01]  /*10c0*/  UMOV UR38, URZ ;  /* 0x0000003f00267c82 */ /* 0x000fe20008000000 */
[----:B------:R-:W-:Y:S01]  /*10d0*/  UIADD3 UR4, UR4, 0x1f, URZ ;  /* 0x0000001f04047890 */ /* 0x000fe2000fffe03f */
[----:B------:R-:W-:-:S03]  /*10e0*/  UMOV UR39, URZ ;  /* 0x0000003f00277c82 */ /* 0x000fc60008000000 */
[----:B------:R-:W-:-:S04]  /*10f0*/  USHF.R.S32.HI UR5, URZ, 0x1f, UR4 ;  /* 0x0000001f3f057899 */ /* 0x000fc80008011404 */
[----:B------:R-:W-:-:S04]  /*1100*/  ULEA.HI UR5, UR5, UR4, URZ, 0x5 ;  /* 0x0000000405057291 */ /* 0x000fc8000f8f283f */
[----:B------:R-:W-:-:S12]  /*1110*/  USHF.R.S32.HI UR40, URZ, 0x5, UR5 ;  /* 0x000000053f287899 */ /* 0x000fd80008011405 */
.L_x_291:
[----:B------:R-:W-:Y:S01]  /*1120*/  LOP3.LUT R0, R18, 0x80, RZ, 0xc0, !PT ;  /* 0x0000008012007812 */ /* 0x000fe200078ec0ff */
[----:B------:R-:W3:Y:S01]  /*1130*/  S2UR UR7, SR_CgaCtaId ;  /* 0x00000000000779c3 */ /* 0x000ee20000008800 */
[----:B------:R-:W-:Y:S02]  /*1140*/  UMOV UR6, 0x400 ;  /* 0x0000040000067882 */ /* 0x000fe40000000000 */
[----:B------:R-:W-:-:S06]  /*1150*/  SHF.R.U32.HI R0, RZ, 0x7, R0 ;  /* 0x00000007ff007819 */ /* 0x000fcc0000011600 */
[----:B----4-:R-:W4:Y:S01]  /*1160*/  SHFL.IDX PT, R0, R0, RZ, 0x1f ;  /* 0x00001fff00007589 */ /* 0x010f2200000e0000 */
[----:B---3--:R-:W-:Y:S01]  /*1170*/  ULEA UR6, UR7, UR6, 0x18 ;  /* 0x0000000607067291 */ /* 0x008fe2000f8ec03f */
[----:B----4-:R-:W-:-:S13]  /*1180*/  R2UR UR4, R0 ;  /* 0x00000000000472ca */ /* 0x010fda00000e0000 */
[----:B------:R-:W-:-:S04]  /*1190*/  ULEA.HI UR5, UR4, UR4, URZ, 0x1 ;  /* 0x0000000404057291 */ /* 0x000fc8000f8f083f */
[----:B------:R-:W-:-:S04]  /*11a0*/  ULOP3.LUT UR5, UR5, 0x1ffffe, URZ, 0xc0, !UPT ;  /* 0x001ffffe05057892 */ /* 0x000fc8000f8ec03f */
[----:B------:R-:W-:-:S03]  /*11b0*/  UIADD3 UR5, UR4, -UR5, URZ ;  /* 0x8000000504057290 */ /* 0x000fc6000fffe03f */
[----:B------:R-:W-:Y:S01]  /*11c0*/  ULDC UR4, c[0x0][0x28c] ;  /* 0x0000a30000047ab9 */ /* 0x000fe20000000800 */
[----:B------:R-:W-:Y:S01]  /*11d0*/  ULEA UR5, UR5, UR6, 0xb ;  /* 0x0000000605057291 */ /* 0x000fe2000f8e583f */
[----:B------:R-:W-:-:S03]  /*11e0*/  ISETP.LT.AND P0, PT, RZ, UR4, PT ;  /* 0x00000004ff007c0c */ /* 0x000fc6000bf01270 */
[----:B------:R-:W-:-:S04]  /*11f0*/  UIADD3 UR5, UR5, 0x200, URZ ;  /* 0x0000020005057890 */ /* 0x000fc8000fffe03f */
[----:B------:R-:W-:-:S04]  /*1200*/  USHF.R.U32.HI UR5, URZ, 0x4, UR5 ;  /* 0x000000043f057899 */ /* 0x000fc80008011605 */
[----:B------:R-:W-:-:S04]  /*1210*/  ULOP3.LUT UR5, UR5, 0x3fff, URZ, 0xc0, !UPT ;  /* 0x00003fff05057892 */ /* 0x000fc8000f8ec03f */
[----:B------:R-:W-:Y:S01]  /*1220*/  ULOP3.LUT UR41, UR5, 0x10000, URZ, 0xfc, !UPT ;  /* 0x0001000005297892 */ /* 0x000fe2000f8efc3f */
[----:B01----:R-:W-:Y:S11]  /*1230*/  @P0 BRA `(.L_x_14) ;  /* 0x0000000000400947 */ /* 0x003ff60003800000 */
[----:B------:R-:W-:Y:S01]  /*1240*/  MOV R0, 0x0 ;  /* 0x0000000000007802 */ /* 0x000fe20000000f00 */
[----:B------:R-:W-:Y:S01]  /*1250*/  ULDC.64 UR4, c[0x4][0x68] ;  /* 0x01001a0000047ab9 */ /* 0x000fe20000000a00 */
[----:B------:R-:W-:Y:S01]  /*1260*/  ULDC.64 UR6, c[0x4][0x8] ;  /* 0x0100020000067ab9 */ /* 0x000fe20000000a00 */
[----:B01----:R-:W-:Y:S01]  /*1270*/  IMAD.U32 R4, RZ, RZ, UR4 ;  /* 0x00000004ff047e24 */ /* 0x003fe2000f8e00ff */
[----:B------:R0:W1:Y:S01]  /*1280*/  LDC.64 R14, c[0x4][R0] ;  /* 0x01000000000e7b82 */ /* 0x0000620000000a00 */
[----:B------:R-:W-:Y:S01]  /*1290*/  IMAD.U32 R5, RZ, RZ, UR5 ;  /* 0x00000005ff057e24 */ /* 0x000fe2000f8e00ff */
[----:B------:R-:W-:Y:S01]  /*12a0*/  ULDC.64 UR4, c[0x4][0x70] ;  /* 0x01001c0000047ab9 */ /* 0x000fe20000000a00 */
[----:B------:R-:W-:Y:S02]  /*12b0*/  IMAD.U32 R10, RZ, RZ, UR6 ;  /* 0x00000006ff0a7e24 */ /* 0x000fe4000f8e00ff */
[----:B------:R-:W-:Y:S02]  /*12c0*/  IMAD.U32 R6, RZ, RZ, UR4 ;  /* 0x00000004ff067e24 */ /* 0x000fe4000f8e00ff */
[----:B------:R-:W-:-:S02]  /*12d0*/  IMAD.U32 R7, RZ, RZ, UR5 ;  /* 0x00000005ff077e24 */ /* 0x000fc4000f8e00ff */
[----:B------:R-:W-:Y:S02]  /*12e0*/  IMAD.U32 R11, RZ, RZ, UR7 ;  /* 0x00000007ff0b7e24 */ /* 0x000fe4000f8e00ff */
[----:B------:R-:W-:Y:S02]  /*12f0*/  IMAD.MOV.U32 R8, RZ, RZ, 0x1e1 ;  /* 0x000001e1ff087424 */ /* 0x000fe400078e00ff */
[----:B------:R-:W-:Y:S02]  /*1300*/  IMAD.MOV.U32 R12, RZ, RZ, 0x1 ;  /* 0x00000001ff0c7424 */ /* 0x000fe400078e00ff */
[----:B0-----:R-:W-:-:S07]  /*1310*/  IMAD.MOV.U32 R13, RZ, RZ, RZ ;  /* 0x000000ffff0d7224 */ /* 0x001fce00078e00ff */
[----:B------:R-:W-:-:S07]  /*1320*/  LEPC R20, `(.L_x_14) ;  /* 0x000000001014794e */ /* 0x000fce0000000000 */
[----:B-12--5:R-:W-:Y:S05]  /*1330*/  CALL.ABS.NOINC R14 ;  /* 0x000000000e007343 */ /* 0x026fea0003c00000 */
.L_x_14:
[----:B------:R-:W-:-:S04]  /*1340*/  LOP3.LUT R0, R19, 0x1, RZ, 0xfc, !PT ;  /* 0x0000000113007812 */ /* 0x000fc800078efcff */
[----:B------:R-:W-:-:S13]  /*1350*/  ISETP.NE.AND P0, PT, R0, 0x3, PT ;  /* 0x000000030000780c */ /* 0x000fda0003f05270 */
[----:B------:R-:W-:Y:S05]  /*1360*/  @!P0 BRA `(.L_x_15) ;  /* 0x0000000000048947 */ /* 0x000fea0003800000 */
[----:B------:R-:W-:Y:S01]  /*1370*/  BPT.TRAP 0x1 ;  /* 0x000000040000795c */ /* 0x000fe20000300000 */
.L_x_15:
[----:B------:R-:W3:Y:S01]  /*1380*/  S2UR UR5, SR_CgaCtaId ;  /* 0x00000000000579c3 */ /* 0x000ee20000008800 */
[----:B------:R-:W-:Y:S01]  /*1390*/  UMOV UR4, 0x400 ;  /* 0x0000040000047882 */ /* 0x000fe20000000000 */
[----:B------:R-:W-:Y:S02]  /*13a0*/  IMAD.U32 R0, RZ, RZ, UR38 ;  /* 0x00000026ff007e24 */ /* 0x000fe4000f8e00ff */
[----:B------:R-:W-:-:S03]  /*13b0*/  IMAD.U32 R3, RZ, RZ, UR39 ;  /* 0x00000027ff037e24 */ /* 0x000fc6000f8e00ff */
[----:B------:R-:W-:Y:S01]  /*13c0*/  SHF.L.U32 R0, R0, 0x1f, RZ ;  /* 0x0000001f00007819 */ /* 0x000fe200000006ff */
[----:B---3--:R-:W-:-:S06]  /*13d0*/  ULEA UR4, UR5, UR4, 0x18 ;  /* 0x0000000405047291 */ /* 0x008fcc000f8ec03f */
[----:B------:R-:W-:-:S04]  /*13e0*/  IMAD.U32 R6, RZ, RZ, UR4 ;  /* 0x00000004ff067e24 */ /* 0x000fc8000f8e00ff */
[----:B------:R-:W-:-:S04]  /*13f0*/  IMAD R3, R3, 0x8, R6 ;  /* 0x0000000803037824 */ /* 0x000fc800078e0206 */
[----:B------:R3:W4:Y:S01]  /*1400*/  SYNCS.PHASECHK.TRANS64.TRYWAIT P1, [R3+URZ], R0 ;  /* 0x00000000030075a7 */ /* 0x000722000802017f */
[----:B------:R-:W-:Y:S05]  /*1410*/  @!P0 BRA `(.L_x_16) ;  /* 0x0000000000048947 */ /* 0x000fea0003800000 */
[----:B------:R-:W-:Y:S01]  /*1420*/  BPT.TRAP 0x1 ;  /* 0x000000040000795c */ /* 0x000fe20000300000 */
.L_x_16:
[----:B----4-:R-:W-:Y:S05]  /*1430*/  @P1 BRA `(.L_x_17) ;  /* 0x0000000000081947 */ /* 0x010fea0003800000 */
[----:B------:R-:W4:Y:S02]  /*1440*/  SYNCS.PHASECHK.TRANS64.TRYWAIT P1, [R3+URZ], R0 ;  /* 0x00000000030075a7 */ /* 0x000f24000802017f */
[----:B----4-:R-:W-:Y:S05]  /*1450*/  @!P1 BRA `(.L_x_18) ;  /* 0x0000009000509947 */ /* 0x010fea0003800000 */
.L_x_17:
[----:B------:R-:W-:-:S04]  /*1460*/  UISETP.LT.AND UP0, UPT, UR40, 0x1, UPT ;  /* 0x000000012800788c */ /* 0x000fc8000bf01270 */
[----:B------:R-:W-:-:S06]  /*1470*/  USEL UR4, UR40, 0x1, UP0 ;  /* 0x0000000128047887 */ /* 0x000fcc0008000000 */
[----:B---34-:R-:W-:Y:S01]  /*1480*/  IMAD.U32 R0, RZ, RZ, UR4 ;  /* 0x00000004ff007e24 */ /* 0x018fe2000f8e00ff */
[----:B------:R-:W-:Y:S05]  /*1490*/  WARPSYNC.ALL ;  /* 0x0000000000007948 */ /* 0x000fea0003800000 */
[----:B------:R-:W-:-:S04]  /*14a0*/  IADD3 R0, -R0, UR40, RZ ;  /* 0x0000002800007c10 */ /* 0x000fc8000fffe1ff */
[----:B------:R-:W-:Y:S02]  /*14b0*/  ISETP.GE.AND P1, PT, R0, 0x1, PT ;  /* 0x000000010000780c */ /* 0x000fe40003f26270 */
[----:B------:R-:W-:Y:S01]  /*14c0*/  R2UR UR4, R6 ;  /* 0x00000000060472ca */ /* 0x000fe200000e0000 */
[----:B------:R-:W-:Y:S01]  /*14d0*/  WARPGROUP.ARRIVE ;  /* 0x00000000000079c5 */ /* 0x000fe20000000000 */
[----:B------:R-:W-:Y:S01]  /*14e0*/  UMOV UR5, 0xc0000010 ;  /* 0xc000001000057882 */ /* 0x000fe20000000000 */
[----:B------:R-:W-:-:S10]  /*14f0*/  UMOV UR7, 0xc0000010 ;  /* 0xc000001000077882 */ /* 0x000fd40000000000 */
[----:B------:R-:W-:-:S04]  /*1500*/  UIADD3 UR4, UR4, 0x24200, URZ ;  /* 0x0002420004047890 */ /* 0x000fc8000fffe03f */
[----:B------:R-:W-:-:S04]  /*1510*/  USHF.R.U32.HI UR4, URZ, 0x4, UR4 ;  /* 0x000000043f047899 */ /* 0x000fc80008011604 */
[----:B------:R-:W-:-:S04]  /*1520*/  ULOP3.LUT UR4, UR4, 0x3fff, URZ, 0xc0, !UPT ;  /* 0x00003fff04047892 */ /* 0x000fc8000f8ec03f */
[----:B------:R-:W-:Y:S02]  /*1530*/  ULOP3.LUT UR9, UR4, 0x10000, URZ, 0xfc, !UPT ;  /* 0x0001000004097892 */ /* 0x000fe4000f8efc3f */
[----:B------:R-:W-:Y:S02]  /*1540*/  ULEA UR4, UR39, UR41, 0x9 ;  /* 0x0000002927047291 */ /* 0x000fe4000f8e483f */
[----:B------:R-:W-:-:S09]  /*1550*/  ULEA UR6, UR39, UR9, 0x8 ;  /* 0x0000000927067291 */ /* 0x000fd2000f8e403f */
[----:B------:R-:W-:Y:S01]  /*1560*/  IGMMA.64x128x32.S8.S8 R88, gdesc[UR4], RZ, !UPT, gsb0 ;  /* 0x03600000045879f1 */ /* 0x000fe2000c0410ff */
[----:B------:R-:W-:Y:S01]  /*1570*/  UIADD3 UR4, UR4, 0x100, URZ ;  /* 0x0000010004047890 */ /* 0x000fe2000fffe03f */
[----:B------:R-:W-:Y:S01]  /*1580*/  UMOV UR5, 0xc0000010 ;  /* 0xc000001000057882 */ /* 0x000fe20000000000 */
[----:B------:R-:W-:Y:S02]  /*1590*/  WARPGROUP.DEPBAR.LE gsb0, 0x0 ;  /* 0x00008000000079c5 */ /* 0x000fe40000010000 */
[----:B------:R-:W-:-:S06]  /*15a0*/  WARPGROUP.ARRIVE ;  /* 0x00000000000079c5 */ /* 0x000fcc0000000000 */
[----:B------:R-:W-:Y:S03]  /*15b0*/  IGMMA.64x128x32.S8.S8 R24, gdesc[UR4], RZ, !UPT, gsb0 ;  /* 0x03600000041879f1 */ /* 0x000fe6000c0410ff */
[----:B------:R-:W-:Y:S02]  /*15c0*/  WARPGROUP.DEPBAR.LE gsb0, 0x0 ;  /* 0x00008000000079c5 */ /* 0x000fe40000010000 */
[----:B------:R-:W-:Y:S05]  /*15d0*/  @!P1 BRA `(.L_x_19) ;  /* 0x0000000000d89947 */ /* 0x000fea0003800000 */
[----:B------:R-:W-:Y:S02]  /*15e0*/  UIADD3 UR4, UR39, 0x1, URZ ;  /* 0x0000000127047890 */ /* 0x000fe4000fffe03f */
[----:B------:R-:W-:Y:S02]  /*15f0*/  IMAD.U32 R3, RZ, RZ, UR39 ;  /* 0x00000027ff037e24 */ /* 0x000fe4000f8e00ff */
[----:B------:R-:W-:-:S04]  /*1600*/  UISETP.NE.AND UP0, UPT, UR4, 0x12, UPT ;  /* 0x000000120400788c */ /* 0x000fc8000bf05270 */
[----:B------:R-:W-:Y:S02]  /*1610*/  USEL UR5, URZ, 0x1, UP0 ;  /* 0x000000013f057887 */ /* 0x000fe40008000000 */
[----:B------:R-:W-:Y:S02]  /*1620*/  USEL UR8, UR4, URZ, UP0 ;  /* 0x0000003f04087287 */ /* 0x000fe40008000000 */
[----:B------:R-:W-:-:S06]  /*1630*/  ULOP3.LUT UR5, UR38, UR5, URZ, 0x3c, !UPT ;  /* 0x0000000526057292 */ /* 0x000fcc000f8e3c3f */
[----:B------:R-:W-:-:S07]  /*1640*/  IMAD.U32 R7, RZ, RZ, UR5 ;  /* 0x00000005ff077e24 */ /* 0x000fce000f8e00ff */
.L_x_26:
[----:B------:R-:W-:Y:S05]  /*1650*/  @!P0 BRA `(.L_x_20) ;  /* 0x0000000000048947 */ /* 0x000fea0003800000 */
[----:B------:R-:W-:Y:S01]  /*1660*/  BPT.TRAP 0x1 ;  /* 0x000000040000795c */ /* 0x000fe20000300000 */
.L_x_20:
[----:B------:R-:W3:Y:S01]  /*1670*/  S2UR UR5, SR_CgaCtaId ;  /* 0x00000000000579c3 */ /* 0x000ee20000008800 */
[----:B------:R-:W-:Y:S01]  /*1680*/  UMOV UR4, 0x400 ;  /* 0x0000040000047882 */ /* 0x000fe20000000000 */
[----:B01----:R-:W-:Y:S01]  /*1690*/  IMAD.U32 R5, RZ, RZ, UR8 ;  /* 0x00000008ff057e24 */ /* 0x003fe2000f8e00ff */
[----:B------:R-:W-:Y:S01]  /*16a0*/  SHF.L.U32 R4, R7, 0x1f, RZ ;  /* 0x0000001f07047819 */ /* 0x000fe200000006ff */
[----:B---3--:R-:W-:-:S06]  /*16b0*/  ULEA UR4, UR5, UR4, 0x18 ;  /* 0x0000000405047291 */ /* 0x008fcc000f8ec03f */
[----:B------:R-:W-:-:S04]  /*16c0*/  IMAD.U32 R6, RZ, RZ, UR4 ;  /* 0x00000004ff067e24 */ /* 0x000fc8000f8e00ff */
[----:B------:R-:W-:-:S04]  /*16d0*/  IMAD R5, R5, 0x8, R6 ;  /* 0x0000000805057824 */ /* 0x000fc800078e0206 */
[----:B------:R0:W1:Y:S01]  /*16e0*/  SYNCS.PHASECHK.TRANS64.TRYWAIT P1, [R5+URZ], R4 ;  /* 0x00000004050075a7 */ /* 0x000062000802017f */
[----:B------:R-:W-:Y:S05]  /*16f0*/  @!P0 BRA `(.L_x_21) ;  /* 0x0000000000048947 */ /* 0x000fea0003800000 */
[----:B------:R-:W-:Y:S01]  /*1700*/  BPT.TRAP 0x1 ;  /* 0x000000040000795c */ /* 0x000fe20000300000 */
.L_x_21:
[----:B-1----:R-:W-:Y:S05]  /*1710*/  @P1 BRA `(.L_x_22) ;  /* 0x0000000000081947 */ /* 0x002fea0003800000 */
[----:B------:R-:W1:Y:S02]  /*1720*/  SYNCS.PHASECHK.TRANS64.TRYWAIT P1, [R5+URZ], R4 ;  /* 0x00000004050075a7 */ /* 0x000e64000802017f */
[----:B-1----:R-:W-:Y:S05]  /*1730*/  @!P1 BRA `(.L_x_23) ;  /* 0x0000008c00ac9947 */ /* 0x002fea0003800000 */
.L_x_22:
[----:B------:R-:W-:Y:S01]  /*1740*/  ULEA UR4, UR8, UR41, 0x9 ;  /* 0x0000002908047291 */ /* 0x000fe2000f8e483f */
[----:B------:R-:W-:Y:S01]  /*1750*/  WARPGROUP.ARRIVE ;  /* 0x00000000000079c5 */ /* 0x000fe20000000000 */
[----:B------:R-:W-:Y:S01]  /*1760*/  ULEA UR6, UR8, UR9, 0x8 ;  /* 0x0000000908067291 */ /* 0x000fe2000f8e403f */
[----:B------:R-:W-:Y:S01]  /*1770*/  UMOV UR5, 0xc0000010 ;  /* 0xc000001000057882 */ /* 0x000fe20000000000 */
[----:B------:R-:W-:-:S07]  /*1780*/  UMOV UR7, 0xc0000010 ;  /* 0xc000001000077882 */ /* 0x000fce0000000000 */
[----:B------:R-:W-:Y:S01]  /*1790*/  IGMMA.64x128x32.S8.S8 R88, gdesc[UR4], R88, gsb0 ;  /* 0x03600000045879f1 */ /* 0x000fe20008041058 */
[----:B------:R-:W-:Y:S01]  /*17a0*/  UIADD3 UR4, UR4, 0x100, URZ ;  /* 0x0000010004047890 */ /* 0x000fe2000fffe03f */
[----:B------:R-:W-:Y:S01]  /*17b0*/  UMOV UR5, 0xc0000010 ;  /* 0xc000001000057882 */ /* 0x000fe20000000000 */
[----:B------:R-:W-:Y:S02]  /*17c0*/  WARPGROUP.DEPBAR.LE gsb0, 0x0 ;  /* 0x00008000000079c5 */ /* 0x000fe40000010000 */
[----:B------:R-:W-:-:S06]  /*17d0*/  WARPGROUP.ARRIVE ;  /* 0x00000000000079c5 */ /* 0x000fcc0000000000 */
[----:B------:R-:W-:Y:S03]  /*17e0*/  IGMMA.64x128x32.S8.S8 R24, gdesc[UR4], R24, gsb0 ;  /* 0x03600000041879f1 */ /* 0x000fe60008041018 */
[----:B------:R-:W-:Y:S02]  /*17f0*/  WARPGROUP.DEPBAR.LE gsb0, 0x0 ;  /* 0x00008000000079c5 */ /* 0x000fe40000010000 */
[----:B------:R-:W-:Y:S05]  /*1800*/  @!P0 BRA `(.L_x_24) ;  /* 0x0000000000048947 */ /* 0x000fea0003800000 */
[----:B------:R-:W-:Y:S01]  /*1810*/  BPT.TRAP 0x1 ;  /* 0x000000040000795c */ /* 0x000fe20000300000 */
.L_x_24:
[----:B01----:R-:W-:Y:S01]  /*1820*/  IMAD R4, R3, 0x8, R6 ;  /* 0x0000000803047824 */ /* 0x003fe200078e0206 */
[----:B------:R-:W-:-:S03]  /*1830*/  ISETP.GT.U32.AND P1, PT, R19, 0x1, PT ;  /* 0x000000011300780c */ /* 0x000fc60003f24070 */
[----:B------:R-:W-:-:S05]  /*1840*/  VIADD R4, R4, 0x90 ;  /* 0x0000009004047836 */ /* 0x000fca0000000000 */
[----:B------:R-:W-:-:S04]  /*1850*/  PRMT R4, RZ, 0x654, R4 ;  /* 0x00000654ff047816 */ /* 0x000fc80000000004 */
[----:B------:R0:W-:Y:S01]  /*1860*/  SYNCS.ARRIVE.TRANS64.RED.A1T0 RZ, [R4+URZ], RZ ;  /* 0x000000ff04ff79a7 */ /* 0x0001e2000810043f */
[----:B------:R-:W-:Y:S05]  /*1870*/  @P1 BRA `(.L_x_25) ;  /* 0x0000000000041947 */ /* 0x000fea0003800000 */
[----:B------:R-:W-:Y:S01]  /*1880*/  BPT.TRAP 0x1 ;  /* 0x000000040000795c */ /* 0x000fe20000300000 */
.L_x_25:
[----:B------:R-:W-:Y:S01]  /*1890*/  UIADD3 UR8, UR8, 0x1, URZ ;  /* 0x0000000108087890 */ /* 0x000fe2000fffe03f */
[C---:B------:R-:W-:Y:S01]  /*18a0*/  ISETP.GT.AND P2, PT, R0.reuse, 0x1, PT ;  /* 0x000000010000780c */ /* 0x040fe20003f44270 */
[----:B------:R-:W-:Y:S02]  /*18b0*/  VIADD R3, R3, 0x1 ;  /* 0x0000000103037836 */ /* 0x000fe40000000000 */
[----:B------:R-:W-:Y:S01]  /*18c0*/  UISETP.NE.AND UP0, UPT, UR8, 0x12, UPT ;  /* 0x000000120800788c */ /* 0x000fe2000bf05270 */
[----:B------:R-:W-:Y:S02]  /*18d0*/  VIADD R0, R0, 0xffffffff ;  /* 0xffffffff00007836 */ /* 0x000fe40000000000 */
[C---:B------:R-:W-:Y:S01]  /*18e0*/  ISETP.NE.AND P1, PT, R3.reuse, 0x12, PT ;  /* 0x000000120300780c */ /* 0x040fe20003f25270 */
[----:B------:R-:W-:Y:S02]  /*18f0*/  USEL UR4, URZ, 0x1, UP0 ;  /* 0x000000013f047887 */ /* 0x000fe40008000000 */
[----:B------:R-:W-:Y:S01]  /*1900*/  USEL UR8, UR8, URZ, UP0 ;  /* 0x0000003f08087287 */ /* 0x000fe20008000000 */
[----:B------:R-:W-:-:S03]  /*1910*/  SEL R3, R3, RZ, P1 ;  /* 0x000000ff03037207 */ /* 0x000fc60000800000 */
[----:B------:R-:W-:Y:S01]  /*1920*/  LOP3.LUT R7, R7, UR4, RZ, 0x3c, !PT ;  /* 0x0000000407077c12 */ /* 0x000fe2000f8e3cff */
[----:B------:R-:W-:Y:S07]  /*1930*/  @P2 BRA `(.L_x_26) ;  /* 0xfffffffc00442947 */ /* 0x000fee000383ffff */
.L_x_19:
[----:B------:R-:W3:Y:S02]  /*1940*/  LDC R0, c[0x0][0x28c] ;  /* 0x0000a300ff007b82 */ /* 0x000ee40000000800 */
[----:B---3--:R-:W-:-:S13]  /*1950*/  ISETP.GE.AND P1, PT, R0, 0x1, PT ;  /* 0x000000010000780c */ /* 0x008fda0003f26270 */
[----:B------:R-:W-:Y:S05]  /*1960*/  @!P1 BRA `(.L_x_27) ;  /* 0x0000000000409947 */ /* 0x000fea0003800000 */
[----:B------:R-:W-:Y:S05]  /*1970*/  @!P0 BRA `(.L_x_28) ;  /* 0x0000000000048947 */ /* 0x000fea0003800000 */
[----:B------:R-:W-:Y:S01]  /*1980*/  BPT.TRAP 0x1 ;  /* 0x000000040000795c */ /* 0x000fe20000300000 */
.L_x_28:
[----:B------:R-:W-:Y:S01]  /*1990*/  UISETP.LT.AND UP0, UPT, UR40, 0x1, UPT ;  /* 0x000000012800788c */ /* 0x000fe2000bf01270 */
[----:B------:R-:W-:-:S03]  /*19a0*/  ISETP.GT.U32.AND P0, PT, R19, 0x1, PT ;  /* 0x000000011300780c */ /* 0x000fc60003f04070 */
[----:B------:R-:W-:-:S04]  /*19b0*/  USEL UR6, UR40, 0x1, UP0 ;  /* 0x0000000128067887 */ /* 0x000fc80008000000 */
[----:B------:R-:W-:-:S04]  /*19c0*/  UIADD3 UR6, UR39, UR40, -UR6 ;  /* 0x0000002827067290 */ /* 0x000fc8000fffe806 */
[----:B------:R-:W-:-:S04]  /*19d0*/  UIMAD.WIDE.U32 UR4, UR6, 0x38e38e39, URZ ;  /* 0x38e38e39060478a5 */ /* 0x000fc8000f8e003f */
[----:B------:R-:W-:-:S04]  /*19e0*/  USHF.R.U32.HI UR4, URZ, 0x2, UR5 ;  /* 0x000000023f047899 */ /* 0x000fc80008011605 */
[----:B------:R-:W-:-:S06]  /*19f0*/  UIMAD UR6, UR4, -0x12, UR6 ;  /* 0xffffffee040678a4 */ /* 0x000fcc000f8e0206 */
[----:B------:R-:W-:-:S04]  /*1a00*/  IMAD.U32 R3, RZ, RZ, UR6 ;  /* 0x00000006ff037e24 */ /* 0x000fc8000f8e00ff */
[----:B------:R-:W-:-:S04]  /*1a10*/  IMAD R0, R3, 0x8, R6 ;  /* 0x0000000803007824 */ /* 0x000fc800078e0206 */
[----:B------:R-:W-:-:S05]  /*1a20*/  VIADD R0, R0, 0x90 ;  /* 0x0000009000007836 */ /* 0x000fca0000000000 */
[----:B------:R-:W-:-:S04]  /*1a30*/  PRMT R0, RZ, 0x654, R0 ;  /* 0x00000654ff007816 */ /* 0x000fc80000000000 */
[----:B------:R3:W-:Y:S01]  /*1a40*/  SYNCS.ARRIVE.TRANS64.RED.A1T0 RZ, [R0+URZ], RZ ;  /* 0x000000ff00ff79a7 */ /* 0x0007e2000810043f */
[----:B------:R-:W-:Y:S05]  /*1a50*/  @P0 BRA `(.L_x_27) ;  /* 0x0000000000040947 */ /* 0x000fea0003800000 */
[----:B------:R-:W-:Y:S01]  /*1a60*/  BPT.TRAP 0x1 ;  /* 0x000000040000795c */ /* 0x000fe20000300000 */
.L_x_27:
[----:B------:R-:W4:Y:S01]  /*1a70*/  LDC R6, c[0x0][0x288] ;  /* 0x0000a200ff067b82 */ /* 0x000f220000000800 */
[--C-:B---3--:R-:W-:Y:S01]  /*1a80*/  SHF.R.U32.HI R0, RZ, 0x2, R18.reuse ;  /* 0x00000002ff007819 */ /* 0x108fe20000011612 */
[----:B------:R-:W-:Y:S01]  /*1a90*/  IMAD.SHL.U32 R23, R23, 0x80, RZ ;  /* 0x0000008017177824 */ /* 0x000fe200078e00ff */
[----:B01----:R-:W-:Y:S01]  /*1aa0*/  SHF.R.U32.HI R5, RZ, 0x7, R18 ;  /* 0x00000007ff057819 */ /* 0x003fe20000011612 */
[----:B------:R-:W-:Y:S01]  /*1ab0*/  UIADD3 UR39, UR40, UR39, URZ ;  /* 0x0000002728277290 */ /* 0x000fe2000fffe03f */
[----:B------:R-:W-:Y:S01]  /*1ac0*/  LOP3.LUT R3, R0, 0x7, RZ, 0xc0, !PT ;  /* 0x0000000700037812 */ /* 0x000fe200078ec0ff */
[C---:B------:R-:W-:Y:S01]  /*1ad0*/  IMAD.SHL.U32 R14, R18.reuse, 0x2, RZ ;  /* 0x00000002120e7824 */ /* 0x040fe200078e00ff */
[----:B------:R-:W-:Y:S01]  /*1ae0*/  LOP3.LUT R0, R5, 0x1, RZ, 0xc0, !PT ;  /* 0x0000000105007812 */ /* 0x000fe200078ec0ff */
[----:B------:R-:W-:Y:S01]  /*1af0*/  UISETP.GT.U32.AND UP0, UPT, UR39, 0x11, UPT ;  /* 0x000000112700788c */ /* 0x000fe2000bf04070 */
[----:B------:R-:W-:Y:S01]  /*1b00*/  LOP3.LUT R4, R18, 0x60, RZ, 0xc0, !PT ;  /* 0x0000006012047812 */ /* 0x000fe200078ec0ff */
[----:B------:R-:W-:Y:S01]  /*1b10*/  ULDC UR7, c[0x0][0x284] ;  /* 0x0000a10000077ab9 */ /* 0x000fe20000000800 */
[----:B------:R-:W-:Y:S01]  /*1b20*/  UISETP.GE.U32.AND UP1, UPT, UR40, 0x12, UPT ;  /* 0x000000122800788c */ /* 0x000fe2000bf26070 */
[----:B------:R-:W-:Y:S01]  /*1b30*/  IMAD.SHL.U32 R10, R0, 0x40, RZ ;  /* 0x00000040000a7824 */ /* 0x000fe200078e00ff */
[----:B------:R-:W-:Y:S01]  /*1b40*/  SHF.R.U32.HI R8, RZ, 0x1, R4 ;  /* 0x00000001ff087819 */ /* 0x000fe20000011604 */
[----:B------:R-:W-:Y:S01]  /*1b50*/  UISETP.LT.U32.AND UP0, UPT, UR40, 0x12, UP0 ;  /* 0x000000122800788c */ /* 0x000fe20008701070 */
[----:B------:R-:W-:Y:S01]  /*1b60*/  SHF.R.S32.HI R160, RZ, 0x1f, R22 ;  /* 0x0000001fffa07819 */ /* 0x000fe20000011416 */
[----:B------:R-:W-:Y:S01]  /*1b70*/  ULDC.64 UR8, c[0x0][0x5d0] ;  /* 0x0001740000087ab9 */ /* 0x000fe20000000a00 */
[--C-:B------:R-:W-:Y:S01]  /*1b80*/  IADD3 R5, RZ, -R8, -R3.reuse ;  /* 0x80000008ff057210 */ /* 0x100fe20007ffe803 */
[----:B------:R-:W-:Y:S01]  /*1b90*/  UIMAD.WIDE.U32 UR4, UR39, 0x38e38e39, URZ ;  /* 0x38e38e39270478a5 */ /* 0x000fe2000f8e003f */
[----:B------:R-:W-:Y:S01]  /*1ba0*/  LOP3.LUT R165, R10, 0x40, R3, 0xe2, !PT ;  /* 0x000000400aa57812 */ /* 0x000fe200078ee203 */
[----:B------:R-:W-:Y:S01]  /*1bb0*/  IMAD.SHL.U32 R3, R152, 0x100, RZ ;  /* 0x0000010098037824 */ /* 0x000fe200078e00ff */
[C---:B------:R-:W-:Y:S01]  /*1bc0*/  LOP3.LUT R14, R23.reuse, 0x6, R14, 0xf8, !PT ;  /* 0x00000006170e7812 */ /* 0x040fe200078ef80e */
[----:B------:R-:W-:Y:S01]  /*1bd0*/  USEL UR6, URZ, 0x1, !UP0 ;  /* 0x000000013f067887 */ /* 0x000fe2000c000000 */
[----:B------:R-:W-:Y:S01]  /*1be0*/  LOP3.LUT R4, R18, 0x3, RZ, 0xc0, !PT ;  /* 0x0000000312047812 */ /* 0x000fe200078ec0ff */
[----:B------:R-:W-:Y:S01]  /*1bf0*/  IMAD R7, R160, UR8, RZ ;  /* 0x00000008a0077c24 */ /* 0x000fe2000f8e02ff */
[----:B----4-:R-:W-:Y:S01]  /*1c00*/  ISETP.GE.AND P0, PT, R23, R6, PT ;  /* 0x000000061700720c */ /* 0x010fe20003f06270 */
[----:B------:R-:W-:Y:S01]  /*1c10*/  IMAD R0, R0, -0x40, R5 ;  /* 0xffffffc000007824 */ /* 0x000fe200078e0205 */
[----:B------:R-:W-:Y:S01]  /*1c20*/  SHF.R.S32.HI R15, RZ, 0x1f, R14 ;  /* 0x0000001fff0f7819 */ /* 0x000fe2000001140e */
[----:B------:R-:W-:Y:S01]  /*1c30*/  USHF.R.U32.HI UR4, URZ, 0x2, UR5 ;  /* 0x000000023f047899 */ /* 0x000fe20008011605 */
[C---:B------:R-:W-:Y:S01]  /*1c40*/  ISETP.GE.OR P0, PT, R3.reuse, UR7, P0 ;  /* 0x0000000703007c0c */ /* 0x040fe20008706670 */
[----:B------:R-:W-:Y:S01]  /*1c50*/  ULOP3.LUT UR38, UR38, UR6, URZ, 0x3c, !UPT ;  /* 0x0000000626267292 */ /* 0x000fe2000f8e3c3f */
[----:B------:R-:W-:Y:S01]  /*1c60*/  IMAD R10, R4, -0x2, R6 ;  /* 0xfffffffe040a7824 */ /* 0x000fe200078e0206 */
[----:B------:R-:W-:Y:S01]  /*1c70*/  UIMAD UR39, UR4, -0x12, UR39 ;  /* 0xffffffee042778a4 */ /* 0x000fe2000f8e0227 */
[----:B------:R-:W-:Y:S01]  /*1c80*/  IMAD.WIDE R4, R152, 0x100, RZ ;  /* 0x0000010098047825 */ /* 0x000fe200078e02ff */
[----:B------:R-:W-:Y:S01]  /*1c90*/  @UP1 ULOP3.LUT UR38, UR38, 0x1, UR4, 0x78, !UPT ;  /* 0x0000000126261892 */ /* 0x000fe2000f8e7804 */
[----:B------:R-:W-:-:S02]  /*1ca0*/  IADD3 R0, -R3, UR7, R0 ;  /* 0x0000000703007c10 */ /* 0x000fc4000fffe100 */
[----:B------:R-:W-:Y:S01]  /*1cb0*/  IMAD R9, R22, UR9, R7 ;  /* 0x0000000916097c24 */ /* 0x000fe2000f8e0207 */
[----:B------:R-:W-:Y:S01]  /*1cc0*/  LOP3.LUT R165, R4, R165, R8, 0xfe, !PT ;  /* 0x000000a504a57212 */ /* 0x000fe200078efe08 */
[----:B------:R-:W-:-:S04]  /*1cd0*/  IMAD.WIDE.U32 R6, R22, UR8, R14 ;  /* 0x0000000816067c25 */ /* 0x000fc8000f8e000e */
[----:B------:R-:W-:Y:S02]  /*1ce0*/  IMAD.IADD R7, R7, 0x1, R9 ;  /* 0x0000000107077824 */ /* 0x000fe400078e0209 */
[----:B------:R-:W-:Y:S02]  /*1cf0*/  IMAD.IADD R3, R10, 0x1, -R23 ;  /* 0x000000010a037824 */ /* 0x000fe400078e0a17 */
[----:B------:R-:W-:Y:S01]  /*1d00*/  IMAD.MOV.U32 R152, RZ, RZ, -0x1 ;  /* 0xffffffffff987424 */ /* 0x000fe200078e00ff */
[----:B------:R-:W-:Y:S06]  /*1d10*/  @P0 BRA `(.L_x_29) ;  /* 0x0000006000f40947 */ /* 0x000fec0003800000 */
[----:B------:R-:W0:Y:S01]  /*1d20*/  LDC.64 R20, c[0x0][0x5c8] ;  /* 0x00017200ff147b82 */ /* 0x000e220000000a00 */
[----:B------:R-:W-:Y:S01]  /*1d30*/  ULDC.64 UR4, c[0x0][0x5c0] ;  /* 0x0001700000047ab9 */ /* 0x000fe20000000a00 */
[----:B------:R-:W-:Y:S01]  /*1d40*/  BSSY B0, `(.L_x_29) ;  /* 0x000063a000007945 */ /* 0x000fe20003800000 */
[-C--:B0-----:R-:W-:Y:S01]  /*1d50*/  IMAD R8, R5, R20.reuse, RZ ;  /* 0x0000001405087224 */ /* 0x081fe200078e02ff */
[----:B------:R-:W-:Y:S01]  /*1d60*/  SHF.L.U64.HI R13, R20, 0x3, R21 ;  /* 0x00000003140d7819 */ /* 0x000fe20000010215 */
[----:B------:R-:W-:-:S04]  /*1d70*/  IMAD.WIDE.U32 R6, R165, R20, R6 ;  /* 0x00000014a5067225 */ /* 0x000fc800078e0006 */
[----:B------:R-:W-:Y:S01]  /*1d80*/  IMAD R9, R165, R21, R8 ;  /* 0x00000015a5097224 */ /* 0x000fe200078e0208 */
[----:B------:R-:W-:Y:S01]  /*1d90*/  IADD3 R158, P0, R6, UR4, RZ ;  /* 0x00000004069e7c10 */ /* 0x000fe2000ff1e0ff */
[C---:B------:R-:W-:Y:S02]  /*1da0*/  IMAD.SHL.U32 R11, R20.reuse, 0x8, RZ ;  /* 0x00000008140b7824 */ /* 0x040fe400078e00ff */
[----:B------:R-:W-:Y:S01]  /*1db0*/  IMAD.IADD R9, R7, 0x1, R9 ;  /* 0x0000000107097824 */ /* 0x000fe200078e0209 */
[-C--:B------:R-:W-:Y:S02]  /*1dc0*/  LEA R6, P2, R20, R158.reuse, 0x7 ;  /* 0x0000009e14067211 */ /* 0x080fe400078438ff */
[----:B------:R-:W-:Y:S02]  /*1dd0*/  IADD3 R8, P1, R11, R158, RZ ;  /* 0x0000009e0b087210 */ /* 0x000fe40007f3e0ff */
[----:B------:R-:W-:Y:S02]  /*1de0*/  IADD3.X R159, R9, UR5, RZ, P0, !PT ;  /* 0x00000005099f7c10 */ /* 0x000fe400087fe4ff */
[----:B-----5:R-:W-:-:S02]  /*1df0*/  ISETP.NE.AND P0, PT, R154, RZ, PT ;  /* 0x000000ff9a00720c */ /* 0x020fc40003f05270 */
[----:B------:R-:W-:Y:S01]  /*1e00*/  LEA.HI.X R7, R20, R159, R21, 0x7, P2 ;  /* 0x0000009f14077211 */ /* 0x000fe200010f3c15 */
[----:B------:R-:W-:Y:S01]  /*1e10*/  IMAD.X R9, R13, 0x1, R159, P1 ;  /* 0x000000010d097824 */ /* 0x000fe200008e069f */
[----:B------:R-:W-:-:S05]  /*1e20*/  IADD3 R10, P2, R11, R6, RZ ;  /* 0x000000060b0a7210 */ /* 0x000fca0007f5e0ff */
[----:B------:R-:W-:-:S04]  /*1e30*/  IMAD.X R11, R13, 0x1, R7, P2 ;  /* 0x000000010d0b7824 */ /* 0x000fc800010e0607 */
[----:B------:R-:W-:Y:S05]  /*1e40*/  @!P0 BRA `(.L_x_30) ;  /* 0x0000004800948947 */ /* 0x000fea0003800000 */
[----:B------:R-:W0:Y:S01]  /*1e50*/  LDC.64 R156, c[0x0][0x5b0] ;  /* 0x00016c00ff9c7b82 */ /* 0x000e220000000a00 */
[----:B------:R-:W-:Y:S01]  /*1e60*/  ULDC.64 UR4, c[0x0][0x5b8] ;  /* 0x00016e0000047ab9 */ /* 0x000fe20000000a00 */
[----:B------:R-:W-:Y:S01]  /*1e70*/  ISETP.GE.AND P0, PT, R0, 0x1, PT ;  /* 0x000000010000780c */ /* 0x000fe20003f06270 */
[----:B------:R-:W-:Y:S01]  /*1e80*/  IMAD R21, R160, UR4, RZ ;  /* 0x00000004a0157c24 */ /* 0x000fe2000f8e02ff */
[----:B------:R-:W-:Y:S01]  /*1e90*/  BSSY B1, `(.L_x_31) ;  /* 0x0000010000017945 */ /* 0x000fe20003800000 */
[C---:B------:R-:W-:Y:S01]  /*1ea0*/  IMAD.WIDE.U32 R14, R22.reuse, UR4, R14 ;  /* 0x00000004160e7c25 */ /* 0x040fe2000f8e000e */
[----:B------:R-:W-:Y:S02]  /*1eb0*/  ISETP.LT.OR P3, PT, R3, 0x1, !P0 ;  /* 0x000000010300780c */ /* 0x000fe40004761670 */
[----:B------:R-:W1:Y:S01]  /*1ec0*/  LDC.64 R12, c[0x0][0x5a8] ;  /* 0x00016a00ff0c7b82 */ /* 0x000e620000000a00 */
[----:B------:R-:W-:Y:S02]  /*1ed0*/  IMAD R21, R22, UR5, R21 ;  /* 0x0000000516157c24 */ /* 0x000fe4000f8e0215 */
[----:B------:R-:W-:-:S02]  /*1ee0*/  IMAD.MOV.U32 R20, RZ, RZ, R14 ;  /* 0x000000ffff147224 */ /* 0x000fc400078e000e */
[----:B------:R-:W-:Y:S02]  /*1ef0*/  IMAD.IADD R21, R15, 0x1, R21 ;  /* 0x000000010f157824 */ /* 0x000fe400078e0215 */
[-C--:B0-----:R-:W-:Y:S01]  /*1f00*/  IMAD R160, R5, R156.reuse, RZ ;  /* 0x0000009c05a07224 */ /* 0x081fe200078e02ff */
[----:B------:R-:W-:Y:S01]  /*1f10*/  SHF.L.U64.HI R161, R156, 0x3, R157 ;  /* 0x000000039ca17819 */ /* 0x000fe2000001029d */
[----:B------:R-:W-:-:S04]  /*1f20*/  IMAD.WIDE.U32 R22, R165, R156, R20 ;  /* 0x0000009ca5167225 */ /* 0x000fc800078e0014 */
[----:B------:R-:W-:Y:S01]  /*1f30*/  IMAD R169, R165, R157, R160 ;  /* 0x0000009da5a97224 */ /* 0x000fe200078e02a0 */
[----:B-1----:R-:W-:Y:S01]  /*1f40*/  IADD3 R22, P1, R22, R12, RZ ;  /* 0x0000000c16167210 */ /* 0x002fe20007f3e0ff */
[----:B------:R-:W-:-:S03]  /*1f50*/  IMAD.SHL.U32 R160, R156, 0x8, RZ ;  /* 0x000000089ca07824 */ /* 0x000fc600078e00ff */
[----:B------:R-:W-:Y:S01]  /*1f60*/  IADD3.X R23, R13, R23, R169, P1, !PT ;  /* 0x000000170d177210 */ /* 0x000fe20000ffe4a9 */
[----:B------:R-:W-:Y:S08]  /*1f70*/  @P3 BRA `(.L_x_32) ;  /* 0x0000000000043947 */ /* 0x000ff00003800000 */
[----:B--2---:R0:W5:Y:S02]  /*1f80*/  LDG.E.U8 R155, desc[UR36][R22.64] ;  /* 0x00000024169b7981 */ /* 0x004164000c1e1100 */
.L_x_32:
[----:B------:R-:W-:Y:S05]  /*1f90*/  BSYNC B1 ;  /* 0x0000000000017941 */ /* 0x000fea0003800000 */
.L_x_31:
[----:B-----5:R-:W-:Y:S01]  /*1fa0*/  LOP3.LUT R164, R155, 0xffff, RZ, 0xc0, !PT ;  /* 0x0000ffff9ba47812 */ /* 0x020fe200078ec0ff */
[----:B------:R-:W-:Y:S01]  /*1fb0*/  IMAD.WIDE.U32 R162, R165, R156, R160 ;  /* 0x0000009ca5a27225 */ /* 0x000fe200078e00a0 */
[----:B------:R-:W-:Y:S01]  /*1fc0*/  ISETP.LT.OR P4, PT, R3, 0x2, !P0 ;  /* 0x000000020300780c */ /* 0x000fe20004781670 */
[----:B------:R-:W-:Y:S01]  /*1fd0*/  BSSY B1, `(.L_x_33) ;  /* 0x000000e000017945 */ /* 0x000fe20003800000 */
[----:B------:R-:W-:Y:S01]  /*1fe0*/  PRMT R167, R164, 0x8880, RZ ;  /* 0x00008880a4a77816 */ /* 0x000fe200000000ff */
[----:B------:R-:W-:Y:S01]  /*1ff0*/  IMAD.IADD R163, R169, 0x1, R163 ;  /* 0x00000001a9a37824 */ /* 0x000fe200078e02a3 */
[----:B------:R-:W-:Y:S02]  /*2000*/  IADD3 R162, P2, P5, R14, R12, R162 ;  /* 0x0000000c0ea27210 */ /* 0x000fe40007d5e0a2 */
[----:B------:R-:W-:Y:S01]  /*2010*/  ISETP.GE.AND P1, PT, R0, 0x9, PT ;  /* 0x000000090000780c */ /* 0x000fe20003f26270 */
[----:B------:R-:W-:Y:S01]  /*2020*/  IMAD R164, R167, R154, RZ ;  /* 0x0000009aa7a47224 */ /* 0x000fe200078e02ff */
[----:B------:R-:W-:-:S02]  /*2030*/  IADD3.X R163, R21, R13, R163, P2, P5 ;  /* 0x0000000d15a37210 */ /* 0x000fc400017ea4a3 */
[----:B------:R-:W-:Y:S01]  /*2040*/  ISETP.LT.OR P2, PT, R3, 0x1, !P1 ;  /* 0x000000010300780c */ /* 0x000fe20004f41670 */
[----:B------:R-:W-:-:S05]  /*2050*/  @!P3 IMAD R167, R88, R153, R164 ;  /* 0x0000009958a7b224 */ /* 0x000fca00078e02a4 */
[----:B------:R1:W-:Y:S01]  /*2060*/  @!P3 STG.E.U8 desc[UR36][R158.64], R167 ;  /* 0x000000a79e00b986 */ /* 0x0003e2000c101124 */
[----:B------:R-:W-:Y:S06]  /*2070*/  @P4 BRA `(.L_x_34) ;  /* 0x00000000000c4947 */ /* 0x000fec0003800000 */
[----:B--2---:R-:W1:Y:S02]  /*2080*/  LDG.E.U8 R155, desc[UR36][R22.64+0x1] ;  /* 0x00000124169b7981 */ /* 0x004e64000c1e1100 */
[----:B-1----:R-:W-:-:S05]  /*2090*/  PRMT R167, R155, 0x8880, RZ ;  /* 0x000088809ba77816 */ /* 0x002fca00000000ff */
[----:B------:R-:W-:-:S07]  /*20a0*/  IMAD R164, R167, R154, RZ ;  /* 0x0000009aa7a47224 */ /* 0x000fce00078e02ff */
.L_x_34:
[----:B------:R-:W-:Y:S05]  /*20b0*/  BSYNC B1 ;  /* 0x0000000000017941 */ /* 0x000fea0003800000 */
.L_x_33:
[----:B------:R-:W-:Y:S01]  /*20c0*/  @!P4 IMAD R89, R89, R153, R164 ;  /* 0x000000995959c224 */ /* 0x000fe200078e02a4 */
[----:B------:R-:W-:Y:S04]  /*20d0*/  BSSY B1, `(.L_x_35) ;  /* 0x0000006000017945 */ /* 0x000fe80003800000 */
[----:B------:R3:W-:Y:S01]  /*20e0*/  @!P4 STG.E.U8 desc[UR36][R158.64+0x1], R89 ;  /* 0x000001599e00c986 */ /* 0x0007e2000c101124 */
[----:B------:R-:W-:Y:S05]  /*20f0*/  @P2 BRA `(.L_x_36) ;  /* 0x00000000000c2947 */ /* 0x000fea0003800000 */
[----:B--2---:R-:W3:Y:S02]  /*2100*/  LDG.E.U8 R155, desc[UR36][R162.64] ;  /* 0x00000024a29b7981 */ /* 0x004ee4000c1e1100 */
[----:B---3--:R-:W-:-:S05]  /*2110*/  PRMT R89, R155, 0x8880, RZ ;  /* 0x000088809b597816 */ /* 0x008fca00000000ff */
[----:B------:R-:W-:-:S07]  /*2120*/  IMAD R164, R89, R154, RZ ;  /* 0x0000009a59a47224 */ /* 0x000fce00078e02ff */
.L_x_36:
[----:B------:R-:W-:Y:S05]  /*2130*/  BSYNC B1 ;  /* 0x0000000000017941 */ /* 0x000fea0003800000 */
.L_x_35:
[C---:B------:R-:W-:Y:S01]  /*2140*/  ISETP.LT.OR P4, PT, R3.reuse, 0x2, !P1 ;  /* 0x000000020300780c */ /* 0x040fe20004f81670 */
[----:B---3--:R-:W-:Y:S01]  /*2150*/  @!P2 IMAD R89, R90, R153, R164 ;  /* 0x000000995a59a224 */ /* 0x008fe200078e02a4 */
[----:B------:R-:W-:Y:S01]  /*2160*/  BSSY B1, `(.L_x_37) ;  /* 0x0000009000017945 */ /* 0x000fe20003800000 */
[C---:B------:R-:W-:Y:S02]  /*2170*/  ISETP.LT.OR P3, PT, R3.reuse, 0x9, !P0 ;  /* 0x000000090300780c */ /* 0x040fe40004761670 */
[C---:B------:R-:W-:Y:S01]  /*2180*/  ISETP.LT.OR P5, PT, R3.reuse, 0xa, !P0 ;  /* 0x0000000a0300780c */ /* 0x040fe200047a1670 */
[----:B------:R3:W-:Y:S01]  /*2190*/  @!P2 STG.E.U8 desc[UR36][R8.64], R89 ;  /* 0x000000590800a986 */ /* 0x0007e2000c101124 */
[----:B------:R-:W-:-:S06]  /*21a0*/  ISETP.LT.OR P2, PT, R3, 0x9, !P1 ;  /* 0x000000090300780c */ /* 0x000fcc0004f41670 */
[----:B------:R-:W-:Y:S07]  /*21b0*/  @P4 BRA `(.L_x_38) ;  /* 0x00000000000c4947 */ /* 0x000fee0003800000 */
[----:B--2---:R-:W3:Y:S02]  /*21c0*/  LDG.E.U8 R155, desc[UR36][R162.64+0x1] ;  /* 0x00000124a29b7981 */ /* 0x004ee4000c1e1100 */
[----:B---3--:R-:W-:-:S05]  /*21d0*/  PRMT R89, R155, 0x8880, RZ ;  /* 0x000088809b597816 */ /* 0x008fca00000000ff */
[----:B------:R-:W-:-:S07]  /*21e0*/  IMAD R164, R89, R154, RZ ;  /* 0x0000009a59a47224 */ /* 0x000fce00078e02ff */
.L_x_38:
[----:B------:R-:W-:Y:S05]  /*21f0*/  BSYNC B1 ;  /* 0x0000000000017941 */ /* 0x000fea0003800000 */
.L_x_37:
[----:B------:R-:W-:Y:S01]  /*2200*/  @!P4 IMAD R91, R91, R153, R164 ;  /* 0x000000995b5bc224 */ /* 0x000fe200078e02a4 */
[----:B------:R-:W-:Y:S04]  /*2210*/  BSSY B1, `(.L_x_39) ;  /* 0x0000006000017945 */ /* 0x000fe80003800000 */
[----:B------:R4:W-:Y:S01]  /*2220*/  @!P4 STG.E.U8 desc[UR36][R8.64+0x1], R91 ;  /* 0x0000015b0800c986 */ /* 0x0009e2000c101124 */
[----:B------:R-:W-:Y:S05]  /*2230*/  @P3 BRA `(.L_x_40) ;  /* 0x00000000000c3947 */ /* 0x000fea0003800000 */
[----:B--2---:R-:W3:Y:S02]  /*2240*/  LDG.E.U8 R155, desc[UR36][R22.64+0x8] ;  /* 0x00000824169b7981 */ /* 0x004ee4000c1e1100 */
[----:B---3--:R-:W-:-:S05]  /*2250*/  PRMT R89, R155, 0x8880, RZ ;  /* 0x000088809b597816 */ /* 0x008fca00000000ff */
[----:B------:R-:W-:-:S07]  /*2260*/  IMAD R164, R89, R154, RZ ;  /* 0x0000009a59a47224 */ /* 0x000fce00078e02ff */
.L_x_40:
[----:B------:R-:W-:Y:S05]  /*2270*/  BSYNC B1 ;  /* 0x0000000000017941 */ /* 0x000fea0003800000 */
.L_x_39:
[----:B---3--:R-:W-:Y:S01]  /*2280*/  @!P3 IMAD R89, R92, R153, R164 ;  /* 0x000000995c59b224 */ /* 0x008fe200078e02a4 */
[----:B------:R-:W-:Y:S04]  /*2290*/  BSSY B1, `(.L_x_41) ;  /* 0x0000006000017945 */ /* 0x000fe80003800000 */
[----:B------:R3:W-:Y:S01]  /*22a0*/  @!P3 STG.E.U8 desc[UR36][R158.64+0x8], R89 ;  /* 0x000008599e00b986 */ /* 0x0007e2000c101124 */
[----:B------:R-:W-:Y:S05]  /*22b0*/  @P5 BRA `(.L_x_42) ;  /* 0x00000000000c5947 */ /* 0x000fea0003800000 */
[----:B--2---:R-:W3:Y:S02]  /*22c0*/  LDG.E.U8 R155, desc[UR36][R22.64+0x9] ;  /* 0x00000924169b7981 */ /* 0x004ee4000c1e1100 */
[----:B---3--:R-:W-:-:S05]  /*22d0*/  PRMT R89, R155, 0x8880, RZ ;  /* 0x000088809b597816 */ /* 0x008fca00000000ff */
[----:B------:R-:W-:-:S07]  /*22e0*/  IMAD R164, R89, R154, RZ ;  /* 0x0000009a59a47224 */ /* 0x000fce00078e02ff */
.L_x_42:
[----:B------:R-:W-:Y:S05]  /*22f0*/  BSYNC B1 ;  /* 0x0000000000017941 */ /* 0x000fea0003800000 */
.L_x_41:
[----:B------:R-:W-:Y:S01]  /*2300*/  @!P5 IMAD R93, R93, R153, R164 ;  /* 0x000000995d5dd224 */ /* 0x000fe200078e02a4 */
[----:B------:R-:W-:Y:S04]  /*2310*/  BSSY B1, `(.L_x_43) ;  /* 0x0000006000017945 */ /* 0x000fe80003800000 */
[----:B------:R0:W-:Y:S01]  /*2320*/  @!P5 STG.E.U8 desc[UR36][R158.64+0x9], R93 ;  /* 0x0000095d9e00d986 */ /* 0x0001e2000c101124 */
[----:B------:R-:W-:Y:S05]  /*2330*/  @P2 BRA `(.L_x_44) ;  /* 0x00000000000c2947 */ /* 0x000fea0003800000 */
[----:B--2---:R-:W3:Y:S02]  /*2340*/  LDG.E.U8 R155, desc[UR36][R162.64+0x8] ;  /* 0x00000824a29b7981 */ /* 0x004ee4000c1e1100 */
[----:B---3--:R-:W-:-:S05]  /*2350*/  PRMT R89, R155, 0x8880, RZ ;  /* 0x000088809b597816 */ /* 0x008fca00000000ff */
[----:B------:R-:W-:-:S07]  /*2360*/  IMAD R164, R89, R154, RZ ;  /* 0x0000009a59a47224 */ /* 0x000fce00078e02ff */
.L_x_44:
[----:B------:R-:W-:Y:S05]  /*2370*/  BSYNC B1 ;  /* 0x0000000000017941 */ /* 0x000fea0003800000 */
.L_x_43:
        /* <DEDUP_REMOVED lines=11> */
.L_x_46:
[----:B------:R-:W-:Y:S05]  /*2430*/  BSYNC B1 ;  /* 0x0000000000017941 */ /* 0x000fea0003800000 */
.L_x_45:
[----:B------:R-:W-:Y:S01]  /*2440*/  @!P4 IMAD R95, R95, R153, R164 ;  /* 0x000000995f5fc224 */ /* 0x000fe200078e02a4 */
[----:B------:R-:W-:Y:S04]  /*2450*/  BSSY B1, `(.L_x_47) ;  /* 0x0000006000017945 */ /* 0x000fe80003800000 */
[----:B------:R0:W-:Y:S01]  /*2460*/  @!P4 STG.E.U8 desc[UR36][R8.64+0x9], R95 ;  /* 0x0000095f0800c986 */ /* 0x0001e2000c101124 */
[----:B------:R-:W-:Y:S05]  /*2470*/  @P3 BRA `(.L_x_48) ;  /* 0x00000000000c3947 */ /* 0x000fea0003800000 */
[----:B--2---:R-:W3:Y:S02]  /*2480*/  LDG.E.U8 R155, desc[UR36][R22.64+0x10] ;  /* 0x00001024169b7981 */ /* 0x004ee4000c1e1100 */
[----:B---3--:R-:W-:-:S05]  /*2490*/  PRMT R89, R155, 0x8880, RZ ;  /* 0x000088809b597816 */ /* 0x008fca00000000ff */
[----:B------:R-:W-:-:S07]  /*24a0*/  IMAD R164, R89, R154, RZ ;  /* 0x0000009a59a47224 */ /* 0x000fce00078e02ff */
.L_x_48:
[----:B------:R-:W-:Y:S05]  /*24b0*/  BSYNC B1 ;  /* 0x0000000000017941 */ /* 0x000fea0003800000 */
.L_x_47:
[----:B---3--:R-:W-:Y:S01]  /*24c0*/  @!P3 IMAD R89, R96, R153, R164 ;  /* 0x000000996059b224 */ /* 0x008fe200078e02a4 */
[----:B------:R-:W-:Y:S04]  /*24d0*/  BSSY B1, `(.L_x_49) ;  /* 0x0000006000017945 */ /* 0x000fe80003800000 */
[----:B------:R3:W-:Y:S01]  /*24e0*/  @!P3 STG.E.U8 desc[UR36][R158.64+0x10], R89 ;  /* 0x000010599e00b986 */ /* 0x0007e2000c101124 */
[----:B------:R-:W-:Y:S05]  /*24f0*/  @P5 BRA `(.L_x_50) ;  /* 0x00000000000c5947 */ /* 0x000fea0003800000 */
[----:B--2---:R-:W3:Y:S02]  /*2500*/  LDG.E.U8 R155, desc[UR36][R22.64+0x11] ;  /* 0x00001124169b7981 */ /* 0x004ee4000c1e1100 */
[----:B---3--:R-:W-:-:S05]  /*2510*/  PRMT R89, R155, 0x8880, RZ ;  /* 0x000088809b597816 */ /* 0x008fca00000000ff */
[----:B------:R-:W-:-:S07]  /*2520*/  IMAD R164, R89, R154, RZ ;  /* 0x0000009a59a47224 */ /* 0x000fce00078e02ff */
.L_x_50:
[----:B------:R-:W-:Y:S05]  /*2530*/  BSYNC B1 ;  /* 0x0000000000017941 */ /* 0x000fea0003800000 */
.L_x_49:
[----:B------:R-:W-:Y:S01]  /*2540*/  @!P5 IMAD R97, R97, R153, R164 ;  /* 0x000000996161d224 */ /* 0x000fe200078e02a4 */
[----:B------:R-:W-:Y:S04]  /*2550*/  BSSY B1, `(.L_x_51) ;  /* 0x0000006000017945 */ /* 0x000fe80003800000 */
[----:B------:R0:W-:Y:S01]  /*2560*/  @!P5 STG.E.U8 desc[UR36][R158.64+0x11], R97 ;  /* 0x000011619e00d986 */ /* 0x0001e2000c101124 */
[----:B------:R-:W-:Y:S05]  /*2570*/  @P2 BRA `(.L_x_52) ;  /* 0x00000000000c2947 */ /* 0x000fea0003800000 */
[----:B--2---:R-:W3:Y:S02]  /*2580*/  LDG.E.U8 R155, desc[UR36][R162.64+0x10] ;  /* 0x00001024a29b7981 */ /* 0x004ee4000c1e1100 */
[----:B---3--:R-:W-:-:S05]  /*2590*/  PRMT R89, R155, 0x8880, RZ ;  /* 0x000088809b597816 */ /* 0x008fca00000000ff */
[----:B------:R-:W-:-:S07]  /*25a0*/  IMAD R164, R89, R154, RZ ;  /* 0x0000009a59a47224 */ /* 0x000fce00078e02ff */
.L_x_52:
[----:B------:R-:W-:Y:S05]  /*25b0*/  BSYNC B1 ;  /* 0x0000000000017941 */ /* 0x000fea0003800000 */
.L_x_51:
        /* <DEDUP_REMOVED lines=11> */
.L_x_54:
[----:B------:R-:W-:Y:S05]  /*2670*/  BSYNC B1 ;  /* 0x0000000000017941 */ /* 0x000fea0003800000 */
.L_x_53:
[----:B------:R-:W-:Y:S01]  /*2680*/  @!P4 IMAD R99, R99, R153, R164 ;  /* 0x000000996363c224 */ /* 0x000fe200078e02a4 */
[----:B------:R-:W-:Y:S04]  /*2690*/  BSSY B1, `(.L_x_55) ;  /* 0x0000006000017945 */ /* 0x000fe80003800000 */
[----:B------:R0:W-:Y:S01]  /*26a0*/  @!P4 STG.E.U8 desc[UR36][R8.64+0x11], R99 ;  /* 0x000011630800c986 */ /* 0x0001e2000c101124 */
[----:B------:R-:W-:Y:S05]  /*26b0*/  @P3 BRA `(.L_x_56) ;  /* 0x00000000000c3947 */ /* 0x000fea0003800000 */
[----:B--2---:R-:W3:Y:S02]  /*26c0*/  LDG.E.U8 R155, desc[UR36][R22.64+0x18] ;  /* 0x00001824169b7981 */ /* 0x004ee4000c1e1100 */
[----:B---3--:R-:W-:-:S05]  /*26d0*/  PRMT R89, R155, 0x8880, RZ ;  /* 0x000088809b597816 */ /* 0x008fca00000000ff */
[----:B------:R-:W-:-:S07]  /*26e0*/  IMAD R164, R89, R154, RZ ;  /* 0x0000009a59a47224 */ /* 0x000fce00078e02ff */
.L_x_56:
[----:B------:R-:W-:Y:S05]  /*26f0*/  BSYNC B1 ;  /* 0x0000000000017941 */ /* 0x000fea0003800000 */
.L_x_55:
[----:B---3--:R-:W-:Y:S01]  /*2700*/  @!P3 IMAD R89, R100, R153, R164 ;  /* 0x000000996459b224 */ /* 0x008fe200078e02a4 */
[----:B------:R-:W-:Y:S04]  /*2710*/  BSSY B1, `(.L_x_57) ;  /* 0x0000006000017945 */ /* 0x000fe80003800000 */
[----:B------:R3:W-:Y:S01]  /*2720*/  @!P3 STG.E.U8 desc[UR36][R158.64+0x18], R89 ;  /* 0x000018599e00b986 */ /* 0x0007e2000c101124 */
[----:B------:R-:W-:Y:S05]  /*2730*/  @P5 BRA `(.L_x_58) ;  /* 0x00000000000c5947 */ /* 0x000fea0003800000 */
[----:B--2---:R-:W3:Y:S02]  /*2740*/  LDG.E.U8 R155, desc[UR36][R22.64+0x19] ;  /* 0x00001924169b7981 */ /* 0x004ee4000c1e1100 */
[----:B---3--:R-:W-:-:S05]  /*2750*/  PRMT R89, R155, 0x8880, RZ ;  /* 0x000088809b597816 */ /* 0x008fca00000000ff */
[----:B------:R-:W-:-:S07]  /*2760*/  IMAD R164, R89, R154, RZ ;  /* 0x0000009a59a47224 */ /* 0x000fce00078e02ff */
.L_x_58:
[----:B------:R-:W-:Y:S05]  /*2770*/  BSYNC B1 ;  /* 0x0000000000017941 */ /* 0x000fea0003800000 */
.L_x_57:
[----:B------:R-:W-:Y:S01]  /*2780*/  @!P5 IMAD R101, R101, R153, R164 ;  /* 0x000000996565d224 */ /* 0x000fe200078e02a4 */
[----:B------:R-:W-:Y:S04]  /*2790*/  BSSY B1, `(.L_x_59) ;  /* 0x0000006000017945 */ /* 0x000fe80003800000 */
[----:B------:R0:W-:Y:S01]  /*27a0*/  @!P5 STG.E.U8 desc[UR36][R158.64+0x19], R101 ;  /* 0x000019659e00d986 */ /* 0x0001e2000c101124 */
[----:B------:R-:W-:Y:S05]  /*27b0*/  @P2 BRA `(.L_x_60) ;  /* 0x00000000000c2947 */ /* 0x000fea0003800000 */
[----:B--2---:R-:W3:Y:S02]  /*27c0*/  LDG.E.U8 R155, desc[UR36][R162.64+0x18] ;  /* 0x00001824a29b7981 */ /* 0x004ee4000c1e1100 */
[----:B---3--:R-:W-:-:S05]  /*27d0*/  PRMT R89, R155, 0x8880, RZ ;  /* 0x000088809b597816 */ /* 0x008fca00000000ff */
[----:B------:R-:W-:-:S07]  /*27e0*/  IMAD R164, R89, R154, RZ ;  /* 0x0000009a59a47224 */ /* 0x000fce00078e02ff */
.L_x_60:
[----:B------:R-:W-:Y:S05]  /*27f0*/  BSYNC B1 ;  /* 0x0000000000017941 */ /* 0x000fea0003800000 */
.L_x_59:
        /* <DEDUP_REMOVED lines=11> */
.L_x_62:
[----:B------:R-:W-:Y:S05]  /*28b0*/  BSYNC B1 ;  /* 0x0000000000017941 */ /* 0x000fea0003800000 */
.L_x_61:
[----:B------:R-:W-:Y:S01]  /*28c0*/  @!P4 IMAD R103, R103, R153, R164 ;  /* 0x000000996767c224 */ /* 0x000fe200078e02a4 */
[----:B------:R-:W-:Y:S04]  /*28d0*/  BSSY B1, `(.L_x_63) ;  /* 0x0000006000017945 */ /* 0x000fe80003800000 */
[----:B------:R0:W-:Y:S01]  /*28e0*/  @!P4 STG.E.U8 desc[UR36][R8.64+0x19], R103 ;  /* 0x000019670800c986 */ /* 0x0001e2000c101124 */
[----:B------:R-:W-:Y:S05]  /*28f0*/  @P3 BRA `(.L_x_64) ;  /* 0x00000000000c3947 */ /* 0x000fea0003800000 */
[----:B--2---:R-:W3:Y:S02]  /*2900*/  LDG.E.U8 R155, desc[UR36][R22.64+0x20] ;  /* 0x00002024169b7981 */ /* 0x004ee4000c1e1100 */
[----:B---3--:R-:W-:-:S05]  /*2910*/  PRMT R89, R155, 0x8880, RZ ;  /* 0x000088809b597816 */ /* 0x008fca00000000ff */
[----:B------:R-:W-:-:S07]  /*2920*/  IMAD R164, R89, R154, RZ ;  /* 0x0000009a59a47224 */ /* 0x000fce00078e02ff */
.L_x_64:
[----:B------:R-:W-:Y:S05]  /*2930*/  BSYNC B1 ;  /* 0x0000000000017941 */ /* 0x000fea0003800000 */
.L_x_63:
[----:B---3--:R-:W-:Y:S01]  /*2940*/  @!P3 IMAD R89, R104, R153, R164 ;  /* 0x000000996859b224 */ /* 0x008fe200078e02a4 */
[----:B------:R-:W-:Y:S04]  /*2950*/  BSSY B1, `(.L_x_65) ;  /* 0x0000006000017945 */ /* 0x000fe80003800000 */
[----:B------:R3:W-:Y:S01]  /*2960*/  @!P3 STG.E.U8 desc[UR36][R158.64+0x20], R89 ;  /* 0x000020599e00b986 */ /* 0x0007e2000c101124 */
[----:B------:R-:W-:Y:S05]  /*2970*/  @P5 BRA `(.L_x_66) ;  /* 0x00000000000c5947 */ /* 0x000fea0003800000 */
[----:B--2---:R-:W3:Y:S02]  /*2980*/  LDG.E.U8 R155, desc[UR36][R22.64+0x21] ;  /* 0x00002124169b7981 */ /* 0x004ee4000c1e1100 */
[----:B---3--:R-:W-:-:S05]  /*2990*/  PRMT R89, R155, 0x8880, RZ ;  /* 0x000088809b597816 */ /* 0x008fca00000000ff */
[----:B------:R-:W-:-:S07]  /*29a0*/  IMAD R164, R89, R154, RZ ;  /* 0x0000009a59a47224 */ /* 0x000fce00078e02ff */
.L_x_66:
[----:B------:R-:W-:Y:S05]  /*29b0*/  BSYNC B1 ;  /* 0x0000000000017941 */ /* 0x000fea0003800000 */
.L_x_65:
[----:B------:R-:W-:Y:S01]  /*29c0*/  @!P5 IMAD R105, R105, R153, R164 ;  /* 0x000000996969d224 */ /* 0x000fe200078e02a4 */
[----:B------:R-:W-:Y:S04]  /*29d0*/  BSSY B1, `(.L_x_67) ;  /* 0x0000006000017945 */ /* 0x000fe80003800000 */
[----:B------:R0:W-:Y:S01]  /*29e0*/  @!P5 STG.E.U8 desc[UR36][R158.64+0x21], R105 ;  /* 0x000021699e00d986 */ /* 0x0001e2000c101124 */
[----:B------:R-:W-:Y:S05]  /*29f0*/  @P2 BRA `(.L_x_68) ;  /* 0x00000000000c2947 */ /* 0x000fea0003800000 */
[----:B--2---:R-:W3:Y:S02]  /*2a00*/  LDG.E.U8 R155, desc[UR36][R162.64+0x20] ;  /* 0x00002024a29b7981 */ /* 0x004ee4000c1e1100 */
[----:B---3--:R-:W-:-:S05]  /*2a10*/  PRMT R89, R155, 0x8880, RZ ;  /* 0x000088809b597816 */ /* 0x008fca00000000ff */
[----:B------:R-:W-:-:S07]  /*2a20*/  IMAD R164, R89, R154, RZ ;  /* 0x0000009a59a47224 */ /* 0x000fce00078e02ff */
.L_x_68:
[----:B------:R-:W-:Y:S05]  /*2a30*/  BSYNC B1 ;  /* 0x0000000000017941 */ /* 0x000fea0003800000 */
.L_x_67:
        /* <DEDUP_REMOVED lines=11> */
.L_x_70:
[----:B------:R-:W-:Y:S05]  /*2af0*/  BSYNC B1 ;  /* 0x0000000000017941 */ /* 0x000fea0003800000 */
.L_x_69:
[----:B------:R-:W-:Y:S01]  /*2b00*/  @!P4 IMAD R107, R107, R153, R164 ;  /* 0x000000996b6bc224 */ /* 0x000fe200078e02a4 */
[----:B------:R-:W-:Y:S04]  /*2b10*/  BSSY B1, `(.L_x_71) ;  /* 0x0000006000017945 */ /* 0x000fe80003800000 */
[----:B------:R0:W-:Y:S01]  /*2b20*/  @!P4 STG.E.U8 desc[UR36][R8.64+0x21], R107 ;  /* 0x0000216b0800c986 */ /* 0x0001e2000c101124 */
[----:B------:R-:W-:Y:S05]  /*2b30*/  @P3 BRA `(.L_x_72) ;  /* 0x00000000000c3947 */ /* 0x000fea0003800000 */
[----:B--2---:R-:W3:Y:S02]  /*2b40*/  LDG.E.U8 R155, desc[UR36][R22.64+0x28] ;  /* 0x00002824169b7981 */ /* 0x004ee4000c1e1100 */
[----:B---3--:R-:W-:-:S05]  /*2b50*/  PRMT R89, R155, 0x8880, RZ ;  /* 0x000088809b597816 */ /* 0x008fca00000000ff */
[----:B------:R-:W-:-:S07]  /*2b60*/  IMAD R164, R89, R154, RZ ;  /* 0x0000009a59a47224 */ /* 0x000fce00078e02ff */
.L_x_72:
[----:B------:R-:W-:Y:S05]  /*2b70*/  BSYNC B1 ;  /* 0x0000000000017941 */ /* 0x000fea0003800000 */
.L_x_71:
[----:B---3--:R-:W-:Y:S01]  /*2b80*/  @!P3 IMAD R89, R108, R153, R164 ;  /* 0x000000996c59b224 */ /* 0x008fe200078e02a4 */
[----:B------:R-:W-:Y:S04]  /*2b90*/  BSSY B1, `(.L_x_73) ;  /* 0x0000006000017945 */ /* 0x000fe80003800000 */
[----:B------:R3:W-:Y:S01]  /*2ba0*/  @!P3 STG.E.U8 desc[UR36][R158.64+0x28], R89 ;  /* 0x000028599e00b986 */ /* 0x0007e2000c101124 */
[----:B------:R-:W-:Y:S05]  /*2bb0*/  @P5 BRA `(.L_x_74) ;  /* 0x00000000000c5947 */ /* 0x000fea0003800000 */
[----:B--2---:R-:W3:Y:S02]  /*2bc0*/  LDG.E.U8 R155, desc[UR36][R22.64+0x29] ;  /* 0x00002924169b7981 */ /* 0x004ee4000c1e1100 */
[----:B---3--:R-:W-:-:S05]  /*2bd0*/  PRMT R89, R155, 0x8880, RZ ;  /* 0x000088809b597816 */ /* 0x008fca00000000ff */
[----:B------:R-:W-:-:S07]  /*2be0*/  IMAD R164, R89, R154, RZ ;  /* 0x0000009a59a47224 */ /* 0x000fce00078e02ff */
.L_x_74:
[----:B------:R-:W-:Y:S05]  /*2bf0*/  BSYNC B1 ;  /* 0x0000000000017941 */ /* 0x000fea0003800000 */
.L_x_73:
[----:B------:R-:W-:Y:S01]  /*2c00*/  @!P5 IMAD R109, R109, R153, R164 ;  /* 0x000000996d6dd224 */ /* 0x000fe200078e02a4 */
[----:B------:R-:W-:Y:S04]  /*2c10*/  BSSY B1, `(.L_x_75) ;  /* 0x0000006000017945 */ /* 0x000fe80003800000 */
[----:B------:R0:W-:Y:S01]  /*2c20*/  @!P5 STG.E.U8 desc[UR36][R158.64+0x29], R109 ;  /* 0x0000296d9e00d986 */ /* 0x0001e2000c101124 */
[----:B------:R-:W-:Y:S05]  /*2c30*/  @P2 BRA `(.L_x_76) ;  /* 0x00000000000c2947 */ /* 0x000fea0003800000 */
[----:B--2---:R-:W3:Y:S02]  /*2c40*/  LDG.E.U8 R155, desc[UR36][R162.64+0x28] ;  /* 0x00002824a29b7981 */ /* 0x004ee4000c1e1100 */
[----:B---3--:R-:W-:-:S05]  /*2c50*/  PRMT R89, R155, 0x8880, RZ ;  /* 0x000088809b597816 */ /* 0x008fca00000000ff */
[----:B------:R-:W-:-:S07]  /*2c60*/  IMAD R164, R89, R154, RZ ;  /* 0x0000009a59a47224 */ /* 0x000fce00078e02ff */
.L_x_76:
[----:B------:R-:W-:Y:S05]  /*2c70*/  BSYNC B1 ;  /* 0x0000000000017941 */ /* 0x000fea0003800000 */
.L_x_75:
        /* <DEDUP_REMOVED lines=11> */
.L_x_78:
[----:B------:R-:W-:Y:S05]  /*2d30*/  BSYNC B1 ;  /* 0x0000000000017941 */ /* 0x000fea0003800000 */
.L_x_77:
[----:B------:R-:W-:Y:S01]  /*2d40*/  @!P4 IMAD R111, R111, R153, R164 ;  /* 0x000000996f6fc224 */ /* 0x000fe200078e02a4 */
[----:B------:R-:W-:Y:S04]  /*2d50*/  BSSY B1, `(.L_x_79) ;  /* 0x0000006000017945 */ /* 0x000fe80003800000 */
[----:B------:R0:W-:Y:S01]  /*2d60*/  @!P4 STG.E.U8 desc[UR36][R8.64+0x29], R111 ;  /* 0x0000296f0800c986 */ /* 0x0001e2000c101124 */
[----:B------:R-:W-:Y:S05]  /*2d70*/  @P3 BRA `(.L_x_80) ;  /* 0x00000000000c3947 */ /* 0x000fea0003800000 */
[----:B--2---:R-:W3:Y:S02]  /*2d80*/  LDG.E.U8 R155, desc[UR36][R22.64+0x30] ;  /* 0x00003024169b7981 */ /* 0x004ee4000c1e1100 */
[----:B---3--:R-:W-:-:S05]  /*2d90*/  PRMT R89, R155, 0x8880, RZ ;  /* 0x000088809b597816 */ /* 0x008fca00000000ff */
[----:B------:R-:W-:-:S07]  /*2da0*/  IMAD R164, R89, R154, RZ ;  /* 0x0000009a59a47224 */ /* 0x000fce00078e02ff */
.L_x_80:
[----:B------:R-:W-:Y:S05]  /*2db0*/  BSYNC B1 ;  /* 0x0000000000017941 */ /* 0x000fea0003800000 */
.L_x_79:
[----:B---3--:R-:W-:Y:S01]  /*2dc0*/  @!P3 IMAD R89, R112, R153, R164 ;  /* 0x000000997059b224 */ /* 0x008fe200078e02a4 */
[----:B------:R-:W-:Y:S04]  /*2dd0*/  BSSY B1, `(.L_x_81) ;  /* 0x0000006000017945 */ /* 0x000fe80003800000 */
[----:B------:R3:W-:Y:S01]  /*2de0*/  @!P3 STG.E.U8 desc[UR36][R158.64+0x30], R89 ;  /* 0x000030599e00b986 */ /* 0x0007e2000c101124 */
[----:B------:R-:W-:Y:S05]  /*2df0*/  @P5 BRA `(.L_x_82) ;  /* 0x00000000000c5947 */ /* 0x000fea0003800000 */
[----:B--2---:R-:W3:Y:S02]  /*2e00*/  LDG.E.U8 R155, desc[UR36][R22.64+0x31] ;  /* 0x00003124169b7981 */ /* 0x004ee4000c1e1100 */
[----:B---3--:R-:W-:-:S05]  /*2e10*/  PRMT R89, R155, 0x8880, RZ ;  /* 0x000088809b597816 */ /* 0x008fca00000000ff */
[----:B------:R-:W-:-:S07]  /*2e20*/  IMAD R164, R89, R154, RZ ;  /* 0x0000009a59a47224 */ /* 0x000fce00078e02ff */
.L_x_82:
[----:B------:R-:W-:Y:S05]  /*2e30*/  BSYNC B1 ;  /* 0x0000000000017941 */ /* 0x000fea0003800000 */
.L_x_81:
[----:B------:R-:W-:Y:S01]  /*2e40*/  @!P5 IMAD R113, R113, R153, R164 ;  /* 0x000000997171d224 */ /* 0x000fe200078e02a4 */
[----:B------:R-:W-:Y:S04]  /*2e50*/  BSSY B1, `(.L_x_83) ;  /* 0x0000006000017945 */ /* 0x000fe80003800000 */
[----:B------:R0:W-:Y:S01]  /*2e60*/  @!P5 STG.E.U8 desc[UR36][R158.64+0x31], R113 ;  /* 0x000031719e00d986 */ /* 0x0001e2000c101124 */
[----:B------:R-:W-:Y:S05]  /*2e70*/  @P2 BRA `(.L_x_84) ;  /* 0x00000000000c2947 */ /* 0x000fea0003800000 */
[----:B--2---:R-:W3:Y:S02]  /*2e80*/  LDG.E.U8 R155, desc[UR36][R162.64+0x30] ;  /* 0x00003024a29b7981 */ /* 0x004ee4000c1e1100 */
[----:B---3--:R-:W-:-:S05]  /*2e90*/  PRMT R89, R155, 0x8880, RZ ;  /* 0x000088809b597816 */ /* 0x008fca00000000ff */
[----:B------:R-:W-:-:S07]  /*2ea0*/  IMAD R164, R89, R154, RZ ;  /* 0x0000009a59a47224 */ /* 0x000fce00078e02ff */
.L_x_84:
[----:B------:R-:W-:Y:S05]  /*2eb0*/  BSYNC B1 ;  /* 0x0000000000017941 */ /* 0x000fea0003800000 */
.L_x_83:
        /* <DEDUP_REMOVED lines=11> */
.L_x_86:
[----:B------:R-:W-:Y:S05]  /*2f70*/  BSYNC B1 ;  /* 0x0000000000017941 */ /* 0x000fea0003800000 */
.L_x_85:
[----:B------:R-:W-:Y:S01]  /*2f80*/  @!P4 IMAD R115, R115, R153, R164 ;  /* 0x000000997373c224 */ /* 0x000fe200078e02a4 */
[----:B------:R-:W-:Y:S04]  /*2f90*/  BSSY B1, `(.L_x_87) ;  /* 0x0000006000017945 */ /* 0x000fe80003800000 */
[----:B------:R0:W-:Y:S01]  /*2fa0*/  @!P4 STG.E.U8 desc[UR36][R8.64+0x31], R115 ;  /* 0x000031730800c986 */ /* 0x0001e2000c101124 */
[----:B------:R-:W-:Y:S05]  /*2fb0*/  @P3 BRA `(.L_x_88) ;  /* 0x00000000000c3947 */ /* 0x000fea0003800000 */
[----:B--2---:R-:W3:Y:S02]  /*2fc0*/  LDG.E.U8 R155, desc[UR36][R22.64+0x38] ;  /* 0x00003824169b7981 */ /* 0x004ee4000c1e1100 */
[----:B---3--:R-:W-:-:S05]  /*2fd0*/  PRMT R89, R155, 0x8880, RZ ;  /* 0x000088809b597816 */ /* 0x008fca00000000ff */
[----:B------:R-:W-:-:S07]  /*2fe0*/  IMAD R164, R89, R154, RZ ;  /* 0x0000009a59a47224 */ /* 0x000fce00078e02ff */
.L_x_88:
[----:B------:R-:W-:Y:S05]  /*2ff0*/  BSYNC B1 ;  /* 0x0000000000017941 */ /* 0x000fea0003800000 */
.L_x_87:
[----:B---3--:R-:W-:Y:S01]  /*3000*/  @!P3 IMAD R89, R116, R153, R164 ;  /* 0x000000997459b224 */ /* 0x008fe200078e02a4 */
[----:B------:R-:W-:Y:S04]  /*3010*/  BSSY B1, `(.L_x_89) ;  /* 0x0000006000017945 */ /* 0x000fe80003800000 */
[----:B------:R3:W-:Y:S01]  /*3020*/  @!P3 STG.E.U8 desc[UR36][R158.64+0x38], R89 ;  /* 0x000038599e00b986 */ /* 0x0007e2000c101124 */
[----:B------:R-:W-:Y:S05]  /*3030*/  @P5 BRA `(.L_x_90) ;  /* 0x00000000000c5947 */ /* 0x000fea0003800000 */
[----:B--2---:R-:W3:Y:S02]  /*3040*/  LDG.E.U8 R155, desc[UR36][R22.64+0x39] ;  /* 0x00003924169b7981 */ /* 0x004ee4000c1e1100 */
[----:B---3--:R-:W-:-:S05]  /*3050*/  PRMT R89, R155, 0x8880, RZ ;  /* 0x000088809b597816 */ /* 0x008fca00000000ff */
[----:B------:R-:W-:-:S07]  /*3060*/  IMAD R164, R89, R154, RZ ;  /* 0x0000009a59a47224 */ /* 0x000fce00078e02ff */
.L_x_90:
[----:B------:R-:W-:Y:S05]  /*3070*/  BSYNC B1 ;  /* 0x0000000000017941 */ /* 0x000fea0003800000 */
.L_x_89:
[----:B------:R-:W-:Y:S01]  /*3080*/  @!P5 IMAD R117, R117, R153, R164 ;  /* 0x000000997575d224 */ /* 0x000fe200078e02a4 */
[----:B------:R-:W-:Y:S04]  /*3090*/  BSSY B1, `(.L_x_91) ;  /* 0x0000006000017945 */ /* 0x000fe80003800000 */
[----:B------:R0:W-:Y:S01]  /*30a0*/  @!P5 STG.E.U8 desc[UR36][R158.64+0x39], R117 ;  /* 0x000039759e00d986 */ /* 0x0001e2000c101124 */
[----:B------:R-:W-:Y:S05]  /*30b0*/  @P2 BRA `(.L_x_92) ;  /* 0x00000000000c2947 */ /* 0x000fea0003800000 */
[----:B--2---:R-:W3:Y:S02]  /*30c0*/  LDG.E.U8 R155, desc[UR36][R162.64+0x38] ;  /* 0x00003824a29b7981 */ /* 0x004ee4000c1e1100 */
[----:B---3--:R-:W-:-:S05]  /*30d0*/  PRMT R89, R155, 0x8880, RZ ;  /* 0x000088809b597816 */ /* 0x008fca00000000ff */
[----:B------:R-:W-:-:S07]  /*30e0*/  IMAD R164, R89, R154, RZ ;  /* 0x0000009a59a47224 */ /* 0x000fce00078e02ff */
.L_x_92:
[----:B------:R-:W-:Y:S05]  /*30f0*/  BSYNC B1 ;  /* 0x0000000000017941 */ /* 0x000fea0003800000 */
.L_x_91:
        /* <DEDUP_REMOVED lines=11> */
.L_x_94:
[----:B------:R-:W-:Y:S05]  /*31b0*/  BSYNC B1 ;  /* 0x0000000000017941 */ /* 0x000fea0003800000 */
.L_x_93:
[----:B------:R-:W-:Y:S01]  /*31c0*/  @!P4 IMAD R119, R119, R153, R164 ;  /* 0x000000997777c224 */ /* 0x000fe200078e02a4 */
[----:B------:R-:W-:Y:S04]  /*31d0*/  BSSY B1, `(.L_x_95) ;  /* 0x0000006000017945 */ /* 0x000fe80003800000 */
[----:B------:R0:W-:Y:S01]  /*31e0*/  @!P4 STG.E.U8 desc[UR36][R8.64+0x39], R119 ;  /* 0x000039770800c986 */ /* 0x0001e2000c101124 */
[----:B------:R-:W-:Y:S05]  /*31f0*/  @P3 BRA `(.L_x_96) ;  /* 0x00000000000c3947 */ /* 0x000fea0003800000 */
[----:B--2---:R-:W3:Y:S02]  /*3200*/  LDG.E.U8 R155, desc[UR36][R22.64+0x40] ;  /* 0x00004024169b7981 */ /* 0x004ee4000c1e1100 */
[----:B---3--:R-:W-:-:S05]  /*3210*/  PRMT R89, R155, 0x8880, RZ ;  /* 0x000088809b597816 */ /* 0x008fca00000000ff */
[----:B------:R-:W-:-:S07]  /*3220*/  IMAD R164, R89, R154, RZ ;  /* 0x0000009a59a47224 */ /* 0x000fce00078e02ff */
.L_x_96:
[----:B------:R-:W-:Y:S05]  /*3230*/  BSYNC B1 ;  /* 0x0000000000017941 */ /* 0x000fea0003800000 */
.L_x_95:
[----:B---3--:R-:W-:Y:S01]  /*3240*/  @!P3 IMAD R89, R120, R153, R164 ;  /* 0x000000997859b224 */ /* 0x008fe200078e02a4 */
[----:B------:R-:W-:Y:S04]  /*3250*/  BSSY B1, `(.L_x_97) ;  /* 0x0000006000017945 */ /* 0x000fe80003800000 */
[----:B------:R3:W-:Y:S01]  /*3260*/  @!P3 STG.E.U8 desc[UR36][R158.64+0x40], R89 ;  /* 0x000040599e00b986 */ /* 0x0007e2000c101124 */
[----:B------:R-:W-:Y:S05]  /*3270*/  @P5 BRA `(.L_x_98) ;  /* 0x00000000000c5947 */ /* 0x000fea0003800000 */
[----:B--2---:R-:W3:Y:S02]  /*3280*/  LDG.E.U8 R155, desc[UR36][R22.64+0x41] ;  /* 0x00004124169b7981 */ /* 0x004ee4000c1e1100 */
[----:B---3--:R-:W-:-:S05]  /*3290*/  PRMT R89, R155, 0x8880, RZ ;  /* 0x000088809b597816 */ /* 0x008fca00000000ff */
[----:B------:R-:W-:-:S07]  /*32a0*/  IMAD R164, R89, R154, RZ ;  /* 0x0000009a59a47224 */ /* 0x000fce00078e02ff */
.L_x_98:
[----:B------:R-:W-:Y:S05]  /*32b0*/  BSYNC B1 ;  /* 0x0000000000017941 */ /* 0x000fea0003800000 */
.L_x_97:
[----:B------:R-:W-:Y:S01]  /*32c0*/  @!P5 IMAD R121, R121, R153, R164 ;  /* 0x000000997979d224 */ /* 0x000fe200078e02a4 */
[----:B------:R-:W-:Y:S04]  /*32d0*/  BSSY B1, `(.L_x_99) ;  /* 0x0000006000017945 */ /* 0x000fe80003800000 */
[----:B------:R0:W-:Y:S01]  /*32e0*/  @!P5 STG.E.U8 desc[UR36][R158.64+0x41], R121 ;  /* 0x000041799e00d986 */ /* 0x0001e2000c101124 */
[----:B------:R-:W-:Y:S05]  /*32f0*/  @P2 BRA `(.L_x_100) ;  /* 0x00000000000c2947 */ /* 0x000fea0003800000 */
[----:B--2---:R-:W3:Y:S02]  /*3300*/  LDG.E.U8 R155, desc[UR36][R162.64+0x40] ;  /* 0x00004024a29b7981 */ /* 0x004ee4000c1e1100 */
[----:B---3--:R-:W-:-:S05]  /*3310*/  PRMT R89, R155, 0x8880, RZ ;  /* 0x000088809b597816 */ /* 0x008fca00000000ff */
[----:B------:R-:W-:-:S07]  /*3320*/  IMAD R164, R89, R154, RZ ;  /* 0x0000009a59a47224 */ /* 0x000fce00078e02ff */
.L_x_100:
[----:B------:R-:W-:Y:S05]  /*3330*/  BSYNC B1 ;  /* 0x0000000000017941 */ /* 0x000fea0003800000 */
.L_x_99:
        /* <DEDUP_REMOVED lines=11> */
.L_x_102:
[----:B------:R-:W-:Y:S05]  /*33f0*/  BSYNC B1 ;  /* 0x0000000000017941 */ /* 0x000fea0003800000 */
.L_x_101:
[----:B------:R-:W-:Y:S01]  /*3400*/  @!P4 IMAD R123, R123, R153, R164 ;  /* 0x000000997b7bc224 */ /* 0x000fe200078e02a4 */
[----:B------:R-:W-:Y:S04]  /*3410*/  BSSY B1, `(.L_x_103) ;  /* 0x0000006000017945 */ /* 0x000fe80003800000 */
[----:B------:R0:W-:Y:S01]  /*3420*/  @!P4 STG.E.U8 desc[UR36][R8.64+0x41], R123 ;  /* 0x0000417b0800c986 */ /* 0x0001e2000c101124 */
[----:B------:R-:W-:Y:S05]  /*3430*/  @P3 BRA `(.L_x_104) ;  /* 0x00000000000c3947 */ /* 0x000fea0003800000 */
[----:B--2---:R-:W3:Y:S02]  /*3440*/  LDG.E.U8 R155, desc[UR36][R22.64+0x48] ;  /* 0x00004824169b7981 */ /* 0x004ee4000c1e1100 */
[----:B---3--:R-:W-:-:S05]  /*3450*/  PRMT R89, R155, 0x8880, RZ ;  /* 0x000088809b597816 */ /* 0x008fca00000000ff */
[----:B------:R-:W-:-:S07]  /*3460*/  IMAD R164, R89, R154, RZ ;  /* 0x0000009a59a47224 */ /* 0x000fce00078e02ff */
.L_x_104:
[----:B------:R-:W-:Y:S05]  /*3470*/  BSYNC B1 ;  /* 0x0000000000017941 */ /* 0x000fea0003800000 */
.L_x_103:
[----:B---3--:R-:W-:Y:S01]  /*3480*/  @!P3 IMAD R89, R124, R153, R164 ;  /* 0x000000997c59b224 */ /* 0x008fe200078e02a4 */
[----:B------:R-:W-:Y:S04]  /*3490*/  BSSY B1, `(.L_x_105) ;  /* 0x0000006000017945 */ /* 0x000fe80003800000 */
[----:B------:R3:W-:Y:S01]  /*34a0*/  @!P3 STG.E.U8 desc[UR36][R158.64+0x48], R89 ;  /* 0x000048599e00b986 */ /* 0x0007e2000c101124 */
[----:B------:R-:W-:Y:S05]  /*34b0*/  @P5 BRA `(.L_x_106) ;  /* 0x00000000000c5947 */ /* 0x000fea0003800000 */
[----:B--2---:R-:W3:Y:S02]  /*34c0*/  LDG.E.U8 R155, desc[UR36][R22.64+0x49] ;  /* 0x00004924169b7981 */ /* 0x004ee4000c1e1100 */
[----:B---3--:R-:W-:-:S05]  /*34d0*/  PRMT R89, R155, 0x8880, RZ ;  /* 0x000088809b597816 */ /* 0x008fca00000000ff */
[----:B------:R-:W-:-:S07]  /*34e0*/  IMAD R164, R89, R154, RZ ;  /* 0x0000009a59a47224 */ /* 0x000fce00078e02ff */
.L_x_106:
[----:B------:R-:W-:Y:S05]  /*34f0*/  BSYNC B1 ;  /* 0x0000000000017941 */ /* 0x000fea0003800000 */
.L_x_105:
[----:B------:R-:W-:Y:S01]  /*3500*/  @!P5 IMAD R125, R125, R153, R164 ;  /* 0x000000997d7dd224 */ /* 0x000fe200078e02a4 */
[----:B------:R-:W-:Y:S04]  /*3510*/  BSSY B1, `(.L_x_107) ;  /* 0x0000006000017945 */ /* 0x000fe80003800000 */
[----:B------:R0:W-:Y:S01]  /*3520*/  @!P5 STG.E.U8 desc[UR36][R158.64+0x49], R125 ;  /* 0x0000497d9e00d986 */ /* 0x0001e2000c101124 */
[----:B------:R-:W-:Y:S05]  /*3530*/  @P2 BRA `(.L_x_108) ;  /* 0x00000000000c2947 */ /* 0x000fea0003800000 */
[----:B--2---:R-:W3:Y:S02]  /*3540*/  LDG.E.U8 R155, desc[UR36][R162.64+0x48] ;  /* 0x00004824a29b7981 */ /* 0x004ee4000c1e1100 */
[----:B---3--:R-:W-:-:S05]  /*3550*/  PRMT R89, R155, 0x8880, RZ ;  /* 0x000088809b597816 */ /* 0x008fca00000000ff */
[----:B------:R-:W-:-:S07]  /*3560*/  IMAD R164, R89, R154, RZ ;  /* 0x0000009a59a47224 */ /* 0x000fce00078e02ff */
.L_x_108:
[----:B------:R-:W-:Y:S05]  /*3570*/  BSYNC B1 ;  /* 0x0000000000017941 */ /* 0x000fea0003800000 */
.L_x_107:
        /* <DEDUP_REMOVED lines=11> */
.L_x_110:
[----:B------:R-:W-:Y:S05]  /*3630*/  BSYNC B1 ;  /* 0x0000000000017941 */ /* 0x000fea0003800000 */
.L_x_109:
[----:B------:R-:W-:Y:S01]  /*3640*/  @!P4 IMAD R127, R127, R153, R164 ;  /* 0x000000997f7fc224 */ /* 0x000fe200078e02a4 */
[----:B------:R-:W-:Y:S04]  /*3650*/  BSSY B1, `(.L_x_111) ;  /* 0x0000006000017945 */ /* 0x000fe80003800000 */
[----:B------:R0:W-:Y:S01]  /*3660*/  @!P4 STG.E.U8 desc[UR36][R8.64+0x49], R127 ;  /* 0x0000497f0800c986 */ /* 0x0001e2000c101124 */
[----:B------:R-:W-:Y:S05]  /*3670*/  @P3 BRA `(.L_x_112) ;  /* 0x00000000000c3947 */ /* 0x000fea0003800000 */
[----:B--2---:R-:W3:Y:S02]  /*3680*/  LDG.E.U8 R155, desc[UR36][R22.64+0x50] ;  /* 0x00005024169b7981 */ /* 0x004ee4000c1e1100 */
[----:B---3--:R-:W-:-:S05]  /*3690*/  PRMT R89, R155, 0x8880, RZ ;  /* 0x000088809b597816 */ /* 0x008fca00000000ff */
[----:B------:R-:W-:-:S07]  /*36a0*/  IMAD R164, R89, R154, RZ ;  /* 0x0000009a59a47224 */ /* 0x000fce00078e02ff */
.L_x_112:
[----:B------:R-:W-:Y:S05]  /*36b0*/  BSYNC B1 ;  /* 0x0000000000017941 */ /* 0x000fea0003800000 */
.L_x_111:
[----:B---3--:R-:W-:Y:S01]  /*36c0*/  @!P3 IMAD R89, R128, R153, R164 ;  /* 0x000000998059b224 */ /* 0x008fe200078e02a4 */
[----:B------:R-:W-:Y:S04]  /*36d0*/  BSSY B1, `(.L_x_113) ;  /* 0x0000006000017945 */ /* 0x000fe80003800000 */
[----:B------:R3:W-:Y:S01]  /*36e0*/  @!P3 STG.E.U8 desc[UR36][R158.64+0x50], R89 ;  /* 0x000050599e00b986 */ /* 0x0007e2000c101124 */
[----:B------:R-:W-:Y:S05]  /*36f0*/  @P5 BRA `(.L_x_114) ;  /* 0x00000000000c5947 */ /* 0x000fea0003800000 */
[----:B--2---:R-:W3:Y:S02]  /*3700*/  LDG.E.U8 R155, desc[UR36][R22.64+0x51] ;  /* 0x00005124169b7981 */ /* 0x004ee4000c1e1100 */
[----:B---3--:R-:W-:-:S05]  /*3710*/  PRMT R89, R155, 0x8880, RZ ;  /* 0x000088809b597816 */ /* 0x008fca00000000ff */
[----:B------:R-:W-:-:S07]  /*3720*/  IMAD R164, R89, R154, RZ ;  /* 0x0000009a59a47224 */ /* 0x000fce00078e02ff */
.L_x_114:
[----:B------:R-:W-:Y:S05]  /*3730*/  BSYNC B1 ;  /* 0x0000000000017941 */ /* 0x000fea0003800000 */
.L_x_113:
[----:B------:R-:W-:Y:S01]  /*3740*/  @!P5 IMAD R129, R129, R153, R164 ;  /* 0x000000998181d224 */ /* 0x000fe200078e02a4 */
[----:B------:R-:W-:Y:S04]  /*3750*/  BSSY B1, `(.L_x_115) ;  /* 0x0000006000017945 */ /* 0x000fe80003800000 */
[----:B------:R0:W-:Y:S01]  /*3760*/  @!P5 STG.E.U8 desc[UR36][R158.64+0x51], R129 ;  /* 0x000051819e00d986 */ /* 0x0001e2000c101124 */
[----:B------:R-:W-:Y:S05]  /*3770*/  @P2 BRA `(.L_x_116) ;  /* 0x00000000000c2947 */ /* 0x000fea0003800000 */
[----:B--2---:R-:W3:Y:S02]  /*3780*/  LDG.E.U8 R155, desc[UR36][R162.64+0x50] ;  /* 0x00005024a29b7981 */ /* 0x004ee4000c1e1100 */
[----:B---3--:R-:W-:-:S05]  /*3790*/  PRMT R89, R155, 0x8880, RZ ;  /* 0x000088809b597816 */ /* 0x008fca00000000ff */
[----:B------:R-:W-:-:S07]  /*37a0*/  IMAD R164, R89, R154, RZ ;  /* 0x0000009a59a47224 */ /* 0x000fce00078e02ff */
.L_x_116:
[----:B------:R-:W-:Y:S05]  /*37b0*/  BSYNC B1 ;  /* 0x0000000000017941 */ /* 0x000fea0003800000 */
.L_x_115:
        /* <DEDUP_REMOVED lines=11> */
.L_x_118:
[----:B------:R-:W-:Y:S05]  /*3870*/  BSYNC B1 ;  /* 0x0000000000017941 */ /* 0x000fea0003800000 */
.L_x_117:
[----:B------:R-:W-:Y:S01]  /*3880*/  @!P4 IMAD R131, R131, R153, R164 ;  /* 0x000000998383c224 */ /* 0x000fe200078e02a4 */
[----:B------:R-:W-:Y:S04]  /*3890*/  BSSY B1, `(.L_x_119) ;  /* 0x0000006000017945 */ /* 0x000fe80003800000 */
[----:B------:R0:W-:Y:S01]  /*38a0*/  @!P4 STG.E.U8 desc[UR36][R8.64+0x51], R131 ;  /* 0x000051830800c986 */ /* 0x0001e2000c101124 */
[----:B------:R-:W-:Y:S05]  /*38b0*/  @P3 BRA `(.L_x_120) ;  /* 0x00000000000c3947 */ /* 0x000fea0003800000 */
[----:B--2---:R-:W3:Y:S02]  /*38c0*/  LDG.E.U8 R155, desc[UR36][R22.64+0x58] ;  /* 0x00005824169b7981 */ /* 0x004ee4000c1e1100 */
[----:B---3--:R-:W-:-:S05]  /*38d0*/  PRMT R89, R155, 0x8880, RZ ;  /* 0x000088809b597816 */ /* 0x008fca00000000ff */
[----:B------:R-:W-:-:S07]  /*38e0*/  IMAD R164, R89, R154, RZ ;  /* 0x0000009a59a47224 */ /* 0x000fce00078e02ff */
.L_x_120:
[----:B------:R-:W-:Y:S05]  /*38f0*/  BSYNC B1 ;  /* 0x0000000000017941 */ /* 0x000fea0003800000 */
.L_x_119:
[----:B---3--:R-:W-:Y:S01]  /*3900*/  @!P3 IMAD R89, R132, R153, R164 ;  /* 0x000000998459b224 */ /* 0x008fe200078e02a4 */
[----:B------:R-:W-:Y:S04]  /*3910*/  BSSY B1, `(.L_x_121) ;  /* 0x0000006000017945 */ /* 0x000fe80003800000 */
[----:B------:R3:W-:Y:S01]  /*3920*/  @!P3 STG.E.U8 desc[UR36][R158.64+0x58], R89 ;  /* 0x000058599e00b986 */ /* 0x0007e2000c101124 */
[----:B------:R-:W-:Y:S05]  /*3930*/  @P5 BRA `(.L_x_122) ;  /* 0x00000000000c5947 */ /* 0x000fea0003800000 */
[----:B--2---:R-:W3:Y:S02]  /*3940*/  LDG.E.U8 R155, desc[UR36][R22.64+0x59] ;  /* 0x00005924169b7981 */ /* 0x004ee4000c1e1100 */
[----:B---3--:R-:W-:-:S05]  /*3950*/  PRMT R89, R155, 0x8880, RZ ;  /* 0x000088809b597816 */ /* 0x008fca00000000ff */
[----:B------:R-:W-:-:S07]  /*3960*/  IMAD R164, R89, R154, RZ ;  /* 0x0000009a59a47224 */ /* 0x000fce00078e02ff */
.L_x_122:
[----:B------:R-:W-:Y:S05]  /*3970*/  BSYNC B1 ;  /* 0x0000000000017941 */ /* 0x000fea0003800000 */
.L_x_121:
[----:B------:R-:W-:Y:S01]  /*3980*/  @!P5 IMAD R133, R133, R153, R164 ;  /* 0x000000998585d224 */ /* 0x000fe200078e02a4 */
[----:B------:R-:W-:Y:S04]  /*3990*/  BSSY B1, `(.L_x_123) ;  /* 0x0000006000017945 */ /* 0x000fe80003800000 */
[----:B------:R0:W-:Y:S01]  /*39a0*/  @!P5 STG.E.U8 desc[UR36][R158.64+0x59], R133 ;  /* 0x000059859e00d986 */ /* 0x0001e2000c101124 */
[----:B------:R-:W-:Y:S05]  /*39b0*/  @P2 BRA `(.L_x_124) ;  /* 0x00000000000c2947 */ /* 0x000fea0003800000 */
[----:B--2---:R-:W3:Y:S02]  /*39c0*/  LDG.E.U8 R155, desc[UR36][R162.64+0x58] ;  /* 0x00005824a29b7981 */ /* 0x004ee4000c1e1100 */
[----:B---3--:R-:W-:-:S05]  /*39d0*/  PRMT R89, R155, 0x8880, RZ ;  /* 0x000088809b597816 */ /* 0x008fca00000000ff */
[----:B------:R-:W-:-:S07]  /*39e0*/  IMAD R164, R89, R154, RZ ;  /* 0x0000009a59a47224 */ /* 0x000fce00078e02ff */
.L_x_124:
[----:B------:R-:W-:Y:S05]  /*39f0*/  BSYNC B1 ;  /* 0x0000000000017941 */ /* 0x000fea0003800000 */
.L_x_123:
        /* <DEDUP_REMOVED lines=11> */
.L_x_126:
[----:B------:R-:W-:Y:S05]  /*3ab0*/  BSYNC B1 ;  /* 0x0000000000017941 */ /* 0x000fea0003800000 */
.L_x_125:
[----:B------:R-:W-:Y:S01]  /*3ac0*/  @!P4 IMAD R135, R135, R153, R164 ;  /* 0x000000998787c224 */ /* 0x000fe200078e02a4 */
[----:B------:R-:W-:Y:S04]  /*3ad0*/  BSSY B1, `(.L_x_127) ;  /* 0x0000006000017945 */ /* 0x000fe80003800000 */
[----:B------:R0:W-:Y:S01]  /*3ae0*/  @!P4 STG.E.U8 desc[UR36][R8.64+0x59], R135 ;  /* 0x000059870800c986 */ /* 0x0001e2000c101124 */
[----:B------:R-:W-:Y:S05]  /*3af0*/  @P3 BRA `(.L_x_128) ;  /* 0x00000000000c3947 */ /* 0x000fea0003800000 */
[----:B--2---:R-:W3:Y:S02]  /*3b00*/  LDG.E.U8 R155, desc[UR36][R22.64+0x60] ;  /* 0x00006024169b7981 */ /* 0x004ee4000c1e1100 */
[----:B---3--:R-:W-:-:S05]  /*3b10*/  PRMT R89, R155, 0x8880, RZ ;  /* 0x000088809b597816 */ /* 0x008fca00000000ff */
[----:B------:R-:W-:-:S07]  /*3b20*/  IMAD R164, R89, R154, RZ ;  /* 0x0000009a59a47224 */ /* 0x000fce00078e02ff */
.L_x_128:
[----:B------:R-:W-:Y:S05]  /*3b30*/  BSYNC B1 ;  /* 0x0000000000017941 */ /* 0x000fea0003800000 */
.L_x_127:
[----:B---3--:R-:W-:Y:S01]  /*3b40*/  @!P3 IMAD R89, R136, R153, R164 ;  /* 0x000000998859b224 */ /* 0x008fe200078e02a4 */
[----:B------:R-:W-:Y:S04]  /*3b50*/  BSSY B1, `(.L_x_129) ;  /* 0x0000006000017945 */ /* 0x000fe80003800000 */
[----:B------:R3:W-:Y:S01]  /*3b60*/  @!P3 STG.E.U8 desc[UR36][R158.64+0x60], R89 ;  /* 0x000060599e00b986 */ /* 0x0007e2000c101124 */
[----:B------:R-:W-:Y:S05]  /*3b70*/  @P5 BRA `(.L_x_130) ;  /* 0x00000000000c5947 */ /* 0x000fea0003800000 */
[----:B--2---:R-:W3:Y:S02]  /*3b80*/  LDG.E.U8 R155, desc[UR36][R22.64+0x61] ;  /* 0x00006124169b7981 */ /* 0x004ee4000c1e1100 */
[----:B---3--:R-:W-:-:S05]  /*3b90*/  PRMT R89, R155, 0x8880, RZ ;  /* 0x000088809b597816 */ /* 0x008fca00000000ff */
[----:B------:R-:W-:-:S07]  /*3ba0*/  IMAD R164, R89, R154, RZ ;  /* 0x0000009a59a47224 */ /* 0x000fce00078e02ff */
.L_x_130:
[----:B------:R-:W-:Y:S05]  /*3bb0*/  BSYNC B1 ;  /* 0x0000000000017941 */ /* 0x000fea0003800000 */
.L_x_129:
[----:B------:R-:W-:Y:S01]  /*3bc0*/  @!P5 IMAD R137, R137, R153, R164 ;  /* 0x000000998989d224 */ /* 0x000fe200078e02a4 */
[----:B------:R-:W-:Y:S04]  /*3bd0*/  BSSY B1, `(.L_x_131) ;  /* 0x0000006000017945 */ /* 0x000fe80003800000 */
[----:B------:R0:W-:Y:S01]  /*3be0*/  @!P5 STG.E.U8 desc[UR36][R158.64+0x61], R137 ;  /* 0x000061899e00d986 */ /* 0x0001e2000c101124 */
[----:B------:R-:W-:Y:S05]  /*3bf0*/  @P2 BRA `(.L_x_132) ;  /* 0x00000000000c2947 */ /* 0x000fea0003800000 */
[----:B--2---:R-:W3:Y:S02]  /*3c00*/  LDG.E.U8 R155, desc[UR36][R162.64+0x60] ;  /* 0x00006024a29b7981 */ /* 0x004ee4000c1e1100 */
[----:B---3--:R-:W-:-:S05]  /*3c10*/  PRMT R89, R155, 0x8880, RZ ;  /* 0x000088809b597816 */ /* 0x008fca00000000ff */
[----:B------:R-:W-:-:S07]  /*3c20*/  IMAD R164, R89, R154, RZ ;  /* 0x0000009a59a47224 */ /* 0x000fce00078e02ff */
.L_x_132:
[----:B------:R-:W-:Y:S05]  /*3c30*/  BSYNC B1 ;  /* 0x0000000000017941 */ /* 0x000fea0003800000 */
.L_x_131:
        /* <DEDUP_REMOVED lines=11> */
.L_x_134:
[----:B------:R-:W-:Y:S05]  /*3cf0*/  BSYNC B1 ;  /* 0x0000000000017941 */ /* 0x000fea0003800000 */
.L_x_133:
[----:B------:R-:W-:Y:S01]  /*3d00*/  @!P4 IMAD R139, R139, R153, R164 ;  /* 0x000000998b8bc224 */ /* 0x000fe200078e02a4 */
[----:B------:R-:W-:Y:S04]  /*3d10*/  BSSY B1, `(.L_x_135) ;  /* 0x0000006000017945 */ /* 0x000fe80003800000 */
[----:B------:R0:W-:Y:S01]  /*3d20*/  @!P4 STG.E.U8 desc[UR36][R8.64+0x61], R139 ;  /* 0x0000618b0800c986 */ /* 0x0001e2000c101124 */
[----:B------:R-:W-:Y:S05]  /*3d30*/  @P3 BRA `(.L_x_136) ;  /* 0x00000000000c3947 */ /* 0x000fea0003800000 */
[----:B--2---:R-:W3:Y:S02]  /*3d40*/  LDG.E.U8 R155, desc[UR36][R22.64+0x68] ;  /* 0x00006824169b7981 */ /* 0x004ee4000c1e1100 */
[----:B---3--:R-:W-:-:S05]  /*3d50*/  PRMT R89, R155, 0x8880, RZ ;  /* 0x000088809b597816 */ /* 0x008fca00000000ff */
[----:B------:R-:W-:-:S07]  /*3d60*/  IMAD R164, R89, R154, RZ ;  /* 0x0000009a59a47224 */ /* 0x000fce00078e02ff */
.L_x_136:
[----:B------:R-:W-:Y:S05]  /*3d70*/  BSYNC B1 ;  /* 0x0000000000017941 */ /* 0x000fea0003800000 */
.L_x_135:
[----:B---3--:R-:W-:Y:S01]  /*3d80*/  @!P3 IMAD R89, R140, R153, R164 ;  /* 0x000000998c59b224 */ /* 0x008fe200078e02a4 */
[----:B------:R-:W-:Y:S04]  /*3d90*/  BSSY B1, `(.L_x_137) ;  /* 0x0000006000017945 */ /* 0x000fe80003800000 */
[----:B------:R3:W-:Y:S01]  /*3da0*/  @!P3 STG.E.U8 desc[UR36][R158.64+0x68], R89 ;  /* 0x000068599e00b986 */ /* 0x0007e2000c101124 */
[----:B------:R-:W-:Y:S05]  /*3db0*/  @P5 BRA `(.L_x_138) ;  /* 0x00000000000c5947 */ /* 0x000fea0003800000 */
[----:B--2---:R-:W3:Y:S02]  /*3dc0*/  LDG.E.U8 R155, desc[UR36][R22.64+0x69] ;  /* 0x00006924169b7981 */ /* 0x004ee4000c1e1100 */
[----:B---3--:R-:W-:-:S05]  /*3dd0*/  PRMT R89, R155, 0x8880, RZ ;  /* 0x000088809b597816 */ /* 0x008fca00000000ff */
[----:B------:R-:W-:-:S07]  /*3de0*/  IMAD R164, R89, R154, RZ ;  /* 0x0000009a59a47224 */ /* 0x000fce00078e02ff */
.L_x_138:
[----:B------:R-:W-:Y:S05]  /*3df0*/  BSYNC B1 ;  /* 0x0000000000017941 */ /* 0x000fea0003800000 */
.L_x_137:
[----:B------:R-:W-:Y:S01]  /*3e00*/  @!P5 IMAD R141, R141, R153, R164 ;  /* 0x000000998d8dd224 */ /* 0x000fe200078e02a4 */
[----:B------:R-:W-:Y:S04]  /*3e10*/  BSSY B1, `(.L_x_139) ;  /* 0x0000006000017945 */ /* 0x000fe80003800000 */
[----:B------:R0:W-:Y:S01]  /*3e20*/  @!P5 STG.E.U8 desc[UR36][R158.64+0x69], R141 ;  /* 0x0000698d9e00d986 */ /* 0x0001e2000c101124 */
[----:B------:R-:W-:Y:S05]  /*3e30*/  @P2 BRA `(.L_x_140) ;  /* 0x00000000000c2947 */ /* 0x000fea0003800000 */
[----:B--2---:R-:W3:Y:S02]  /*3e40*/  LDG.E.U8 R155, desc[UR36][R162.64+0x68] ;  /* 0x00006824a29b7981 */ /* 0x004ee4000c1e1100 */
[----:B---3--:R-:W-:-:S05]  /*3e50*/  PRMT R89, R155, 0x8880, RZ ;  /* 0x000088809b597816 */ /* 0x008fca00000000ff */
[----:B------:R-:W-:-:S07]  /*3e60*/  IMAD R164, R89, R154, RZ ;  /* 0x0000009a59a47224 */ /* 0x000fce00078e02ff */
.L_x_140:
[----:B------:R-:W-:Y:S05]  /*3e70*/  BSYNC B1 ;  /* 0x0000000000017941 */ /* 0x000fea0003800000 */
.L_x_139:
        /* <DEDUP_REMOVED lines=11> */
.L_x_142:
[----:B------:R-:W-:Y:S05]  /*3f30*/  BSYNC B1 ;  /* 0x0000000000017941 */ /* 0x000fea0003800000 */
.L_x_141:
[----:B------:R-:W-:Y:S01]  /*3f40*/  @!P4 IMAD R143, R143, R153, R164 ;  /* 0x000000998f8fc224 */ /* 0x000fe200078e02a4 */
[----:B------:R-:W-:Y:S04]  /*3f50*/  BSSY B1, `(.L_x_143) ;  /* 0x0000006000017945 */ /* 0x000fe80003800000 */
[----:B------:R0:W-:Y:S01]  /*3f60*/  @!P4 STG.E.U8 desc[UR36][R8.64+0x69], R143 ;  /* 0x0000698f0800c986 */ /* 0x0001e2000c101124 */
[----:B------:R-:W-:Y:S05]  /*3f70*/  @P3 BRA `(.L_x_144) ;  /* 0x00000000000c3947 */ /* 0x000fea0003800000 */
[----:B--2---:R-:W3:Y:S02]  /*3f80*/  LDG.E.U8 R155, desc[UR36][R22.64+0x70] ;  /* 0x00007024169b7981 */ /* 0x004ee4000c1e1100 */
[----:B---3--:R-:W-:-:S05]  /*3f90*/  PRMT R89, R155, 0x8880, RZ ;  /* 0x000088809b597816 */ /* 0x008fca00000000ff */
[----:B------:R-:W-:-:S07]  /*3fa0*/  IMAD R164, R89, R154, RZ ;  /* 0x0000009a59a47224 */ /* 0x000fce00078e02ff */
.L_x_144:
[----:B------:R-:W-:Y:S05]  /*3fb0*/  BSYNC B1 ;  /* 0x0000000000017941 */ /* 0x000fea0003800000 */
.L_x_143:
[----:B---3--:R-:W-:Y:S01]  /*3fc0*/  @!P3 IMAD R89, R144, R153, R164 ;  /* 0x000000999059b224 */ /* 0x008fe200078e02a4 */
[----:B------:R-:W-:Y:S04]  /*3fd0*/  BSSY B1, `(.L_x_145) ;  /* 0x0000006000017945 */ /* 0x000fe80003800000 */
[----:B------:R3:W-:Y:S01]  /*3fe0*/  @!P3 STG.E.U8 desc[UR36][R158.64+0x70], R89 ;  /* 0x000070599e00b986 */ /* 0x0007e2000c101124 */
[----:B------:R-:W-:Y:S05]  /*3ff0*/  @P5 BRA `(.L_x_146) ;  /* 0x00000000000c5947 */ /* 0x000fea0003800000 */
[----:B--2---:R-:W3:Y:S02]  /*4000*/  LDG.E.U8 R155, desc[UR36][R22.64+0x71] ;  /* 0x00007124169b7981 */ /* 0x004ee4000c1e1100 */
[----:B---3--:R-:W-:-:S05]  /*4010*/  PRMT R89, R155, 0x8880, RZ ;  /* 0x000088809b597816 */ /* 0x008fca00000000ff */
[----:B------:R-:W-:-:S07]  /*4020*/  IMAD R164, R89, R154, RZ ;  /* 0x0000009a59a47224 */ /* 0x000fce00078e02ff */
.L_x_146:
[----:B------:R-:W-:Y:S05]  /*4030*/  BSYNC B1 ;  /* 0x0000000000017941 */ /* 0x000fea0003800000 */
.L_x_145:
[----:B------:R-:W-:Y:S01]  /*4040*/  @!P5 IMAD R145, R145, R153, R164 ;  /* 0x000000999191d224 */ /* 0x000fe200078e02a4 */
[----:B------:R-:W-:Y:S04]  /*4050*/  BSSY B1, `(.L_x_147) ;  /* 0x0000006000017945 */ /* 0x000fe80003800000 */
[----:B------:R0:W-:Y:S01]  /*4060*/  @!P5 STG.E.U8 desc[UR36][R158.64+0x71], R145 ;  /* 0x000071919e00d986 */ /* 0x0001e2000c101124 */
[----:B------:R-:W-:Y:S05]  /*4070*/  @P2 BRA `(.L_x_148) ;  /* 0x00000000000c2947 */ /* 0x000fea0003800000 */
[----:B--2---:R-:W3:Y:S02]  /*4080*/  LDG.E.U8 R155, desc[UR36][R162.64+0x70] ;  /* 0x00007024a29b7981 */ /* 0x004ee4000c1e1100 */
[----:B---3--:R-:W-:-:S05]  /*4090*/  PRMT R89, R155, 0x8880, RZ ;  /* 0x000088809b597816 */ /* 0x008fca00000000ff */
[----:B------:R-:W-:-:S07]  /*40a0*/  IMAD R164, R89, R154, RZ ;  /* 0x0000009a59a47224 */ /* 0x000fce00078e02ff */
.L_x_148:
[----:B------:R-:W-:Y:S05]  /*40b0*/  BSYNC B1 ;  /* 0x0000000000017941 */ /* 0x000fea0003800000 */
.L_x_147:
[C---:B------:R-:W-:Y:S01]  /*40c0*/  ISETP.LT.OR P4, PT, R3.reuse, 0x72, !P1 ;  /* 0x000000720300780c */ /* 0x040fe20004f81670 */
[----:B---3--:R-:W-:Y:S01]  /*40d0*/  @!P2 IMAD R89, R146, R153, R164 ;  /* 0x000000999259a224 */ /* 0x008fe200078e02a4 */
[----:B------:R-:W-:Y:S01]  /*40e0*/  BSSY B1, `(.L_x_149) ;  /* 0x000000b000017945 */ /* 0x000fe20003800000 */
[----:B------:R-:W-:Y:S02]  /*40f0*/  ISETP.LT.OR P3, PT, R3, 0x79, !P0 ;  /* 0x000000790300780c */ /* 0x000fe40004761670 */
[----:B------:R-:W-:Y:S01]  /*4100*/  IADD3 R165, P5, R165, 0x80, RZ ;  /* 0x00000080a5a57810 */ /* 0x000fe20007fbe0ff */
[----:B------:R3:W-:Y:S01]  /*4110*/  @!P2 STG.E.U8 desc[UR36][R8.64+0x70], R89 ;  /* 0x000070590800a986 */ /* 0x0007e2000c101124 */
[C---:B------:R-:W-:Y:S02]  /*4120*/  ISETP.LT.OR P2, PT, R3.reuse, 0x79, !P1 ;  /* 0x000000790300780c */ /* 0x040fe40004f41670 */
[C---:B------:R-:W-:Y:S02]  /*4130*/  ISETP.LT.OR P0, PT, R3.reuse, 0x7a, !P0 ;  /* 0x0000007a0300780c */ /* 0x040fe40004701670 */
[----:B------:R-:W-:-:S02]  /*4140*/  ISETP.LT.OR P1, PT, R3, 0x7a, !P1 ;  /* 0x0000007a0300780c */ /* 0x000fc40004f21670 */
[----:B------:R-:W-:Y:S11]  /*4150*/  @P4 BRA `(.L_x_150) ;  /* 0x00000000000c4947 */ /* 0x000ff60003800000 */
[----:B--2---:R-:W3:Y:S02]  /*4160*/  LDG.E.U8 R155, desc[UR36][R162.64+0x71] ;  /* 0x00007124a29b7981 */ /* 0x004ee4000c1e1100 */
[----:B---3--:R-:W-:-:S05]  /*4170*/  PRMT R89, R155, 0x8880, RZ ;  /* 0x000088809b597816 */ /* 0x008fca00000000ff */
[----:B------:R-:W-:-:S07]  /*4180*/  IMAD R164, R89, R154, RZ ;  /* 0x0000009a59a47224 */ /* 0x000fce00078e02ff */
.L_x_150:
[----:B------:R-:W-:Y:S05]  /*4190*/  BSYNC B1 ;  /* 0x0000000000017941 */ /* 0x000fea0003800000 */
.L_x_149:
[----:B------:R-:W-:Y:S01]  /*41a0*/  @!P4 IMAD R147, R147, R153, R164 ;  /* 0x000000999393c224 */ /* 0x000fe200078e02a4 */
[----:B------:R-:W-:Y:S04]  /*41b0*/  BSSY B1, `(.L_x_151) ;  /* 0x0000006000017945 */ /* 0x000fe80003800000 */
[----:B------:R0:W-:Y:S01]  /*41c0*/  @!P4 STG.E.U8 desc[UR36][R8.64+0x71], R147 ;  /* 0x000071930800c986 */ /* 0x0001e2000c101124 */
[----:B------:R-:W-:Y:S05]  /*41d0*/  @P3 BRA `(.L_x_152) ;  /* 0x00000000000c3947 */ /* 0x000fea0003800000 */
[----:B--2---:R-:W3:Y:S02]  /*41e0*/  LDG.E.U8 R155, desc[UR36][R22.64+0x78] ;  /* 0x00007824169b7981 */ /* 0x004ee4000c1e1100 */
[----:B---3--:R-:W-:-:S05]  /*41f0*/  PRMT R89, R155, 0x8880, RZ ;  /* 0x000088809b597816 */ /* 0x008fca00000000ff */
[----:B------:R-:W-:-:S07]  /*4200*/  IMAD R164, R89, R154, RZ ;  /* 0x0000009a59a47224 */ /* 0x000fce00078e02ff */
.L_x_152:
[----:B------:R-:W-:Y:S05]  /*4210*/  BSYNC B1 ;  /* 0x0000000000017941 */ /* 0x000fea0003800000 */
.L_x_151:
[----:B---3--:R-:W-:Y:S01]  /*4220*/  @!P3 IMAD R89, R148, R153, R164 ;  /* 0x000000999459b224 */ /* 0x008fe200078e02a4 */
[----:B------:R-:W-:Y:S01]  /*4230*/  BSSY B1, `(.L_x_153) ;  /* 0x0000007000017945 */ /* 0x000fe20003800000 */
[----:B----4-:R-:W-:-:S03]  /*4240*/  IMAD.X R91, RZ, RZ, R5, P5 ;  /* 0x000000ffff5b7224 */ /* 0x010fc600028e0605 */
[----:B------:R3:W-:Y:S01]  /*4250*/  @!P3 STG.E.U8 desc[UR36][R158.64+0x78], R89 ;  /* 0x000078599e00b986 */ /* 0x0007e2000c101124 */
[----:B------:R-:W-:Y:S05]  /*4260*/  @P0 BRA `(.L_x_154) ;  /* 0x00000000000c0947 */ /* 0x000fea0003800000 */
[----:B--2---:R-:W2:Y:S02]  /*4270*/  LDG.E.U8 R155, desc[UR36][R22.64+0x79] ;  /* 0x00007924169b7981 */ /* 0x004ea4000c1e1100 */
[----:B--2---:R-:W-:-:S05]  /*4280*/  PRMT R5, R155, 0x8880, RZ ;  /* 0x000088809b057816 */ /* 0x004fca00000000ff */
[----:B------:R-:W-:-:S07]  /*4290*/  IMAD R164, R5, R154, RZ ;  /* 0x0000009a05a47224 */ /* 0x000fce00078e02ff */
.L_x_154:
[----:B------:R-:W-:Y:S05]  /*42a0*/  BSYNC B1 ;  /* 0x0000000000017941 */ /* 0x000fea0003800000 */
.L_x_153:
[----:B------:R-:W-:Y:S01]  /*42b0*/  @!P0 IMAD R149, R149, R153, R164 ;  /* 0x0000009995958224 */ /* 0x000fe200078e02a4 */
[----:B------:R-:W-:Y:S01]  /*42c0*/  BSSY B1, `(.L_x_155) ;  /* 0x0000007000017945 */ /* 0x000fe20003800000 */
[----:B------:R-:W-:-:S03]  /*42d0*/  IMAD R4, R91, R156, RZ ;  /* 0x0000009c5b047224 */ /* 0x000fc600078e02ff */
[----:B------:R4:W-:Y:S01]  /*42e0*/  @!P0 STG.E.U8 desc[UR36][R158.64+0x79], R149 ;  /* 0x000079959e008986 */ /* 0x0009e2000c101124 */
[----:B------:R-:W-:Y:S05]  /*42f0*/  @P2 BRA `(.L_x_156) ;  /* 0x00000000000c2947 */ /* 0x000fea0003800000 */
[----:B--2---:R-:W2:Y:S02]  /*4300*/  LDG.E.U8 R155, desc[UR36][R162.64+0x78] ;  /* 0x00007824a29b7981 */ /* 0x004ea4000c1e1100 */
[----:B--2---:R-:W-:-:S05]  /*4310*/  PRMT R5, R155, 0x8880, RZ ;  /* 0x000088809b057816 */ /* 0x004fca00000000ff */
[----:B------:R-:W-:-:S07]  /*4320*/  IMAD R164, R5, R154, RZ ;  /* 0x0000009a05a47224 */ /* 0x000fce00078e02ff */
.L_x_156:
[----:B------:R-:W-:Y:S05]  /*4330*/  BSYNC B1 ;  /* 0x0000000000017941 */ /* 0x000fea0003800000 */
.L_x_155:
[----:B------:R-:W-:Y:S01]  /*4340*/  @!P2 IMAD R5, R150, R153, R164 ;  /* 0x000000999605a224 */ /* 0x000fe200078e02a4 */
[----:B------:R-:W-:Y:S01]  /*4350*/  BSSY B1, `(.L_x_157) ;  /* 0x0000009000017945 */ /* 0x000fe20003800000 */
[C---:B0-----:R-:W-:Y:S02]  /*4360*/  IMAD R23, R165.reuse, R157, R4 ;  /* 0x0000009da5177224 */ /* 0x041fe400078e0204 */
[CC--:B------:R-:W-:Y:S01]  /*4370*/  IMAD.WIDE.U32 R160, R165.reuse, R156.reuse, R160 ;  /* 0x0000009ca5a07225 */ /* 0x0c0fe200078e00a0 */
[----:B------:R0:W-:Y:S03]  /*4380*/  @!P2 STG.E.U8 desc[UR36][R8.64+0x78], R5 ;  /* 0x000078050800a986 */ /* 0x0001e6000c101124 */
[----:B------:R-:W-:Y:S01]  /*4390*/  IMAD.WIDE.U32 R156, R165, R156, R20 ;  /* 0x0000009ca59c7225 */ /* 0x000fe200078e0014 */
[----:B------:R-:W-:Y:S06]  /*43a0*/  @P1 BRA `(.L_x_158) ;  /* 0x00000000000c1947 */ /* 0x000fec0003800000 */
[----:B--2---:R-:W0:Y:S02]  /*43b0*/  LDG.E.U8 R155, desc[UR36][R162.64+0x79] ;  /* 0x00007924a29b7981 */ /* 0x004e24000c1e1100 */
[----:B0-----:R-:W-:-:S05]  /*43c0*/  PRMT R5, R155, 0x8880, RZ ;  /* 0x000088809b057816 */ /* 0x001fca00000000ff */
[----:B------:R-:W-:-:S07]  /*43d0*/  IMAD R164, R5, R154, RZ ;  /* 0x0000009a05a47224 */ /* 0x000fce00078e02ff */
.L_x_158:
[----:B------:R-:W-:Y:S05]  /*43e0*/  BSYNC B1 ;  /* 0x0000000000017941 */ /* 0x000fea0003800000 */
.L_x_157:
[----:B------:R-:W-:Y:S01]  /*43f0*/  @!P1 IMAD R151, R151, R153, R164 ;  /* 0x0000009997979224 */ /* 0x000fe200078e02a4 */
[----:B------:R-:W-:Y:S01]  /*4400*/  ISETP.GE.AND P2, PT, R0, 0x81, PT ;  /* 0x000000810000780c */ /* 0x000fe20003f46270 */
[----:B------:R-:W-:Y:S01]  /*4410*/  BSSY B1, `(.L_x_159) ;  /* 0x000000c000017945 */ /* 0x000fe20003800000 */
[----:B------:R-:W-:Y:S02]  /*4420*/  IADD3 R4, P5, R156, R12, RZ ;  /* 0x0000000c9c047210 */ /* 0x000fe40007fbe0ff */
[----:B------:R1:W-:Y:S01]  /*4430*/  @!P1 STG.E.U8 desc[UR36][R8.64+0x79], R151 ;  /* 0x0000799708009986 */ /* 0x0003e2000c101124 */
[----:B------:R-:W-:Y:S02]  /*4440*/  ISETP.LT.OR P1, PT, R3, 0x1, !P2 ;  /* 0x000000010300780c */ /* 0x000fe40005721670 */
[----:B0-----:R-:W-:Y:S02]  /*4450*/  IADD3.X R5, R13, R157, R23, P5, !PT ;  /* 0x0000009d0d057210 */ /* 0x001fe40002ffe417 */
[----:B------:R-:W-:-:S02]  /*4460*/  ISETP.GE.AND P0, PT, R0, 0x89, PT ;  /* 0x000000890000780c */ /* 0x000fc40003f06270 */
[----:B------:R-:W-:Y:S02]  /*4470*/  IADD3 R12, P4, P3, R14, R12, R160 ;  /* 0x0000000c0e0c7210 */ /* 0x000fe40007b9e0a0 */
[----:B------:R-:W-:-:S05]  /*4480*/  ISETP.LT.OR P5, PT, R3, 0x2, !P2 ;  /* 0x000000020300780c */ /* 0x000fca00057a1670 */
[----:B-1----:R-:W-:Y:S08]  /*4490*/  @P1 BRA `(.L_x_160) ;  /* 0x00000000000c1947 */ /* 0x002ff00003800000 */
[----:B--2---:R-:W2:Y:S02]  /*44a0*/  LDG.E.U8 R155, desc[UR36][R4.64] ;  /* 0x00000024049b7981 */ /* 0x004ea4000c1e1100 */
[----:B--2---:R-:W-:-:S05]  /*44b0*/  PRMT R9, R155, 0x8880, RZ ;  /* 0x000088809b097816 */ /* 0x004fca00000000ff */
[----:B------:R-:W-:-:S07]  /*44c0*/  IMAD R164, R9, R154, RZ ;  /* 0x0000009a09a47224 */ /* 0x000fce00078e02ff */
.L_x_160:
[----:B------:R-:W-:Y:S05]  /*44d0*/  BSYNC B1 ;  /* 0x0000000000017941 */ /* 0x000fea0003800000 */
.L_x_159:
[----:B------:R-:W-:Y:S01]  /*44e0*/  @!P1 IMAD R9, R24, R153, R164 ;  /* 0x0000009918099224 */ /* 0x000fe200078e02a4 */
[----:B------:R-:W-:Y:S01]  /*44f0*/  BSSY B1, `(.L_x_161) ;  /* 0x0000007000017945 */ /* 0x000fe20003800000 */
[----:B------:R-:W-:-:S03]  /*4500*/  IMAD.IADD R160, R23, 0x1, R161 ;  /* 0x0000000117a07824 */ /* 0x000fc600078e02a1 */
[----:B------:R0:W-:Y:S01]  /*4510*/  @!P1 STG.E.U8 desc[UR36][R6.64], R9 ;  /* 0x0000000906009986 */ /* 0x0001e2000c101124 */
[----:B------:R-:W-:Y:S05]  /*4520*/  @P5 BRA `(.L_x_162) ;  /* 0x00000000000c5947 */ /* 0x000fea0003800000 */
[----:B--2---:R-:W0:Y:S02]  /*4530*/  LDG.E.U8 R155, desc[UR36][R4.64+0x1] ;  /* 0x00000124049b7981 */ /* 0x004e24000c1e1100 */
[----:B0-----:R-:W-:-:S05]  /*4540*/  PRMT R9, R155, 0x8880, RZ ;  /* 0x000088809b097816 */ /* 0x001fca00000000ff */
[----:B------:R-:W-:-:S07]  /*4550*/  IMAD R164, R9, R154, RZ ;  /* 0x0000009a09a47224 */ /* 0x000fce00078e02ff */
.L_x_162:
[----:B------:R-:W-:Y:S05]  /*4560*/  BSYNC B1 ;  /* 0x0000000000017941 */ /* 0x000fea0003800000 */
.L_x_161:
[----:B------:R-:W-:Y:S01]  /*4570*/  ISETP.LT.OR P1, PT, R3, 0x1, !P0 ;  /* 0x000000010300780c */ /* 0x000fe20004721670 */
[----:B------:R-:W-:Y:S01]  /*4580*/  @!P5 IMAD R25, R25, R153, R164 ;  /* 0x000000991919d224 */ /* 0x000fe200078e02a4 */
[----:B------:R-:W-:Y:S01]  /*4590*/  BSSY B1, `(.L_x_163) ;  /* 0x000000a000017945 */ /* 0x000fe20003800000 */
[----:B------:R-:W-:Y:S02]  /*45a0*/  IADD3.X R13, R21, R13, R160, P4, P3 ;  /* 0x0000000d150d7210 */ /* 0x000fe400027e64a0 */
[C---:B------:R-:W-:Y:S01]  /*45b0*/  ISETP.LT.OR P4, PT, R3.reuse, 0x2, !P0 ;  /* 0x000000020300780c */ /* 0x040fe20004781670 */
[----:B------:R1:W-:Y:S01]  /*45c0*/  @!P5 STG.E.U8 desc[UR36][R6.64+0x1], R25 ;  /* 0x000001190600d986 */ /* 0x0003e2000c101124 */
[C---:B------:R-:W-:Y:S02]  /*45d0*/  ISETP.LT.OR P5, PT, R3.reuse, 0x9, !P2 ;  /* 0x000000090300780c */ /* 0x040fe400057a1670 */
[----:B------:R-:W-:-:S04]  /*45e0*/  ISETP.LT.OR P3, PT, R3, 0xa, !P2 ;  /* 0x0000000a0300780c */ /* 0x000fc80005761670 */
[----:B------:R-:W-:Y:S09]  /*45f0*/  @P1 BRA `(.L_x_164) ;  /* 0x00000000000c1947 */ /* 0x000ff20003800000 */
[----:B--2---:R-:W0:Y:S02]  /*4600*/  LDG.E.U8 R155, desc[UR36][R12.64] ;  /* 0x000000240c9b7981 */ /* 0x004e24000c1e1100 */
[----:B0-----:R-:W-:-:S05]  /*4610*/  PRMT R9, R155, 0x8880, RZ ;  /* 0x000088809b097816 */ /* 0x001fca00000000ff */
[----:B------:R-:W-:-:S07]  /*4620*/  IMAD R164, R9, R154, RZ ;  /* 0x0000009a09a47224 */ /* 0x000fce00078e02ff */
.L_x_164:
[----:B------:R-:W-:Y:S05]  /*4630*/  BSYNC B1 ;  /* 0x0000000000017941 */ /* 0x000fea0003800000 */
.L_x_163:
[----:B0-----:R-:W-:Y:S01]  /*4640*/  @!P1 IMAD R9, R26, R153, R164 ;  /* 0x000000991a099224 */ /* 0x001fe200078e02a4 */
[----:B------:R-:W-:Y:S04]  /*4650*/  BSSY B1, `(.L_x_165) ;  /* 0x0000006000017945 */ /* 0x000fe80003800000 */
[----:B------:R0:W-:Y:S01]  /*4660*/  @!P1 STG.E.U8 desc[UR36][R10.64], R9 ;  /* 0x000000090a009986 */ /* 0x0001e2000c101124 */
[----:B------:R-:W-:Y:S05]  /*4670*/  @P4 BRA `(.L_x_166) ;  /* 0x00000000000c4947 */ /* 0x000fea0003800000 */
[----:B--2---:R-:W0:Y:S02]  /*4680*/  LDG.E.U8 R155, desc[UR36][R12.64+0x1] ;  /* 0x000001240c9b7981 */ /* 0x004e24000c1e1100 */
[----:B0-----:R-:W-:-:S05]  /*4690*/  PRMT R9, R155, 0x8880, RZ ;  /* 0x000088809b097816 */ /* 0x001fca00000000ff */
[----:B------:R-:W-:-:S07]  /*46a0*/  IMAD R164, R9, R154, RZ ;  /* 0x0000009a09a47224 */ /* 0x000fce00078e02ff */
.L_x_166:
[----:B------:R-:W-:Y:S05]  /*46b0*/  BSYNC B1 ;  /* 0x0000000000017941 */ /* 0x000fea0003800000 */
.L_x_165:
[----:B------:R-:W-:Y:S01]  /*46c0*/  @!P4 IMAD R27, R27, R153, R164 ;  /* 0x000000991b1bc224 */ /* 0x000fe200078e02a4 */
[----:B------:R-:W-:Y:S04]  /*46d0*/  BSSY B1, `(.L_x_167) ;  /* 0x0000006000017945 */ /* 0x000fe80003800000 */
[----:B------:R0:W-:Y:S01]  /*46e0*/  @!P4 STG.E.U8 desc[UR36][R10.64+0x1], R27 ;  /* 0x0000011b0a00c986 */ /* 0x0001e2000c101124 */
[----:B------:R-:W-:Y:S05]  /*46f0*/  @P5 BRA `(.L_x_168) ;  /* 0x00000000000c5947 */ /* 0x000fea0003800000 */
[----:B--2---:R-:W0:Y:S02]  /*4700*/  LDG.E.U8 R155, desc[UR36][R4.64+0x8] ;  /* 0x00000824049b7981 */ /* 0x004e24000c1e1100 */
[----:B0-----:R-:W-:-:S05]  /*4710*/  PRMT R9, R155, 0x8880, RZ ;  /* 0x000088809b097816 */ /* 0x001fca00000000ff */
[----:B------:R-:W-:-:S07]  /*4720*/  IMAD R164, R9, R154, RZ ;  /* 0x0000009a09a47224 */ /* 0x000fce00078e02ff */
.L_x_168:
[----:B------:R-:W-:Y:S05]  /*4730*/  BSYNC B1 ;  /* 0x0000000000017941 */ /* 0x000fea0003800000 */
.L_x_167:
[----:B0-----:R-:W-:Y:S01]  /*4740*/  @!P5 IMAD R9, R28, R153, R164 ;  /* 0x000000991c09d224 */ /* 0x001fe200078e02a4 */
[----:B------:R-:W-:Y:S04]  /*4750*/  BSSY B1, `(.L_x_169) ;  /* 0x0000006000017945 */ /* 0x000fe80003800000 */
[----:B------:R0:W-:Y:S01]  /*4760*/  @!P5 STG.E.U8 desc[UR36][R6.64+0x8], R9 ;  /* 0x000008090600d986 */ /* 0x0001e2000c101124 */
[----:B------:R-:W-:Y:S05]  /*4770*/  @P3 BRA `(.L_x_170) ;  /* 0x00000000000c3947 */ /* 0x000fea0003800000 */
[----:B--2---:R-:W0:Y:S02]  /*4780*/  LDG.E.U8 R155, desc[UR36][R4.64+0x9] ;  /* 0x00000924049b7981 */ /* 0x004e24000c1e1100 */
[----:B0-----:R-:W-:-:S05]  /*4790*/  PRMT R9, R155, 0x8880, RZ ;  /* 0x000088809b097816 */ /* 0x001fca00000000ff */
[----:B------:R-:W-:-:S07]  /*47a0*/  IMAD R164, R9, R154, RZ ;  /* 0x0000009a09a47224 */ /* 0x000fce00078e02ff */
.L_x_170:
[----:B------:R-:W-:Y:S05]  /*47b0*/  BSYNC B1 ;  /* 0x0000000000017941 */ /* 0x000fea0003800000 */
.L_x_169:
[----:B------:R-:W-:Y:S01]  /*47c0*/  ISETP.LT.OR P5, PT, R3, 0x9, !P0 ;  /* 0x000000090300780c */ /* 0x000fe200047a1670 */
[----:B------:R-:W-:Y:S01]  /*47d0*/  @!P3 IMAD R29, R29, R153, R164 ;  /* 0x000000991d1db224 */ /* 0x000fe200078e02a4 */
[----:B------:R-:W-:Y:S01]  /*47e0*/  BSSY B1, `(.L_x_171) ;  /* 0x0000009000017945 */ /* 0x000fe20003800000 */
[C---:B------:R-:W-:Y:S02]  /*47f0*/  ISETP.LT.OR P4, PT, R3.reuse, 0xa, !P0 ;  /* 0x0000000a0300780c */ /* 0x040fe40004781670 */
[C---:B------:R-:W-:Y:S01]  /*4800*/  ISETP.LT.OR P1, PT, R3.reuse, 0x12, !P2 ;  /* 0x000000120300780c */ /* 0x040fe20005721670 */
[----:B------:R0:W-:Y:S01]  /*4810*/  @!P3 STG.E.U8 desc[UR36][R6.64+0x9], R29 ;  /* 0x0000091d0600b986 */ /* 0x0001e2000c101124 */
[----:B------:R-:W-:-:S06]  /*4820*/  ISETP.LT.OR P3, PT, R3, 0x11, !P2 ;  /* 0x000000110300780c */ /* 0x000fcc0005761670 */
[----:B------:R-:W-:Y:S07]  /*4830*/  @P5 BRA `(.L_x_172) ;  /* 0x00000000000c5947 */ /* 0x000fee0003800000 */
[----:B--2---:R-:W0:Y:S02]  /*4840*/  LDG.E.U8 R155, desc[UR36][R12.64+0x8] ;  /* 0x000008240c9b7981 */ /* 0x004e24000c1e1100 */
[----:B0-----:R-:W-:-:S05]  /*4850*/  PRMT R9, R155, 0x8880, RZ ;  /* 0x000088809b097816 */ /* 0x001fca00000000ff */
[----:B------:R-:W-:-:S07]  /*4860*/  IMAD R164, R9, R154, RZ ;  /* 0x0000009a09a47224 */ /* 0x000fce00078e02ff */
.L_x_172:
[----:B------:R-:W-:Y:S05]  /*4870*/  BSYNC B1 ;  /* 0x0000000000017941 */ /* 0x000fea0003800000 */
.L_x_171:
[----:B0-----:R-:W-:Y:S01]  /*4880*/  @!P5 IMAD R9, R30, R153, R164 ;  /* 0x000000991e09d224 */ /* 0x001fe200078e02a4 */
[----:B------:R-:W-:Y:S04]  /*4890*/  BSSY B1, `(.L_x_173) ;  /* 0x0000006000017945 */ /* 0x000fe80003800000 */
[----:B------:R0:W-:Y:S01]  /*48a0*/  @!P5 STG.E.U8 desc[UR36][R10.64+0x8], R9 ;  /* 0x000008090a00d986 */ /* 0x0001e2000c101124 */
[----:B------:R-:W-:Y:S05]  /*48b0*/  @P4 BRA `(.L_x_174) ;  /* 0x00000000000c4947 */ /* 0x000fea0003800000 */
[----:B--2---:R-:W0:Y:S02]  /*48c0*/  LDG.E.U8 R155, desc[UR36][R12.64+0x9] ;  /* 0x000009240c9b7981 */ /* 0x004e24000c1e1100 */
[----:B0-----:R-:W-:-:S05]  /*48d0*/  PRMT R9, R155, 0x8880, RZ ;  /* 0x000088809b097816 */ /* 0x001fca00000000ff */
[----:B------:R-:W-:-:S07]  /*48e0*/  IMAD R164, R9, R154, RZ ;  /* 0x0000009a09a47224 */ /* 0x000fce00078e02ff */
.L_x_174:
[----:B------:R-:W-:Y:S05]  /*48f0*/  BSYNC B1 ;  /* 0x0000000000017941 */ /* 0x000fea0003800000 */
.L_x_173:
[----:B------:R-:W-:Y:S01]  /*4900*/  @!P4 IMAD R31, R31, R153, R164 ;  /* 0x000000991f1fc224 */ /* 0x000fe200078e02a4 */
[----:B------:R-:W-:Y:S04]  /*4910*/  BSSY B1, `(.L_x_175) ;  /* 0x0000006000017945 */ /* 0x000fe80003800000 */
[----:B------:R0:W-:Y:S01]  /*4920*/  @!P4 STG.E.U8 desc[UR36][R10.64+0x9], R31 ;  /* 0x0000091f0a00c986 */ /* 0x0001e2000c101124 */
[----:B------:R-:W-:Y:S05]  /*4930*/  @P3 BRA `(.L_x_176) ;  /* 0x00000000000c3947 */ /* 0x000fea0003800000 */
[----:B--2---:R-:W0:Y:S02]  /*4940*/  LDG.E.U8 R155, desc[UR36][R4.64+0x10] ;  /* 0x00001024049b7981 */ /* 0x004e24000c1e1100 */
[----:B0-----:R-:W-:-:S05]  /*4950*/  PRMT R9, R155, 0x8880, RZ ;  /* 0x000088809b097816 */ /* 0x001fca00000000ff */
[----:B------:R-:W-:-:S07]  /*4960*/  IMAD R164, R9, R154, RZ ;  /* 0x0000009a09a47224 */ /* 0x000fce00078e02ff */
.L_x_176:
[----:B------:R-:W-:Y:S05]  /*4970*/  BSYNC B1 ;  /* 0x0000000000017941 */ /* 0x000fea0003800000 */
.L_x_175:
[----:B0-----:R-:W-:Y:S01]  /*4980*/  @!P3 IMAD R9, R32, R153, R164 ;  /* 0x000000992009b224 */ /* 0x001fe200078e02a4 */
[----:B------:R-:W-:Y:S04]  /*4990*/  BSSY B1, `(.L_x_177) ;  /* 0x0000006000017945 */ /* 0x000fe80003800000 */
[----:B------:R0:W-:Y:S01]  /*49a0*/  @!P3 STG.E.U8 desc[UR36][R6.64+0x10], R9 ;  /* 0x000010090600b986 */ /* 0x0001e2000c101124 */
[----:B------:R-:W-:Y:S05]  /*49b0*/  @P1 BRA `(.L_x_178) ;  /* 0x00000000000c1947 */ /* 0x000fea0003800000 */
[----:B--2---:R-:W0:Y:S02]  /*49c0*/  LDG.E.U8 R155, desc[UR36][R4.64+0x11] ;  /* 0x00001124049b7981 */ /* 0x004e24000c1e1100 */
[----:B0-----:R-:W-:-:S05]  /*49d0*/  PRMT R9, R155, 0x8880, RZ ;  /* 0x000088809b097816 */ /* 0x001fca00000000ff */
[----:B------:R-:W-:-:S07]  /*49e0*/  IMAD R164, R9, R154, RZ ;  /* 0x0000009a09a47224 */ /* 0x000fce00078e02ff */
.L_x_178:
[----:B------:R-:W-:Y:S05]  /*49f0*/  BSYNC B1 ;  /* 0x0000000000017941 */ /* 0x000fea0003800000 */
.L_x_177:
        /* <DEDUP_REMOVED lines=11> */
.L_x_180:
[----:B------:R-:W-:Y:S05]  /*4ab0*/  BSYNC B1 ;  /* 0x0000000000017941 */ /* 0x000fea0003800000 */
.L_x_179:
[----:B0-----:R-:W-:Y:S01]  /*4ac0*/  @!P4 IMAD R9, R34, R153, R164 ;  /* 0x000000992209c224 */ /* 0x001fe200078e02a4 */
[----:B------:R-:W-:Y:S04]  /*4ad0*/  BSSY B1, `(.L_x_181) ;  /* 0x0000006000017945 */ /* 0x000fe80003800000 */
[----:B------:R0:W-:Y:S01]  /*4ae0*/  @!P4 STG.E.U8 desc[UR36][R10.64+0x10], R9 ;  /* 0x000010090a00c986 */ /* 0x0001e2000c101124 */
[----:B------:R-:W-:Y:S05]  /*4af0*/  @P3 BRA `(.L_x_182) ;  /* 0x00000000000c3947 */ /* 0x000fea0003800000 */
[----:B--2---:R-:W0:Y:S02]  /*4b00*/  LDG.E.U8 R155, desc[UR36][R12.64+0x11] ;  /* 0x000011240c9b7981 */ /* 0x004e24000c1e1100 */
[----:B0-----:R-:W-:-:S05]  /*4b10*/  PRMT R9, R155, 0x8880, RZ ;  /* 0x000088809b097816 */ /* 0x001fca00000000ff */
[----:B------:R-:W-:-:S07]  /*4b20*/  IMAD R164, R9, R154, RZ ;  /* 0x0000009a09a47224 */ /* 0x000fce00078e02ff */
.L_x_182:
[----:B------:R-:W-:Y:S05]  /*4b30*/  BSYNC B1 ;  /* 0x0000000000017941 */ /* 0x000fea0003800000 */
.L_x_181:
[----:B------:R-:W-:Y:S01]  /*4b40*/  @!P3 IMAD R35, R35, R153, R164 ;  /* 0x000000992323b224 */ /* 0x000fe200078e02a4 */
[----:B------:R-:W-:Y:S04]  /*4b50*/  BSSY B1, `(.L_x_183) ;  /* 0x0000006000017945 */ /* 0x000fe80003800000 */
[----:B------:R0:W-:Y:S01]  /*4b60*/  @!P3 STG.E.U8 desc[UR36][R10.64+0x11], R35 ;  /* 0x000011230a00b986 */ /* 0x0001e2000c101124 */
[----:B------:R-:W-:Y:S05]  /*4b70*/  @P5 BRA `(.L_x_184) ;  /* 0x00000000000c5947 */ /* 0x000fea0003800000 */
[----:B--2---:R-:W0:Y:S02]  /*4b80*/  LDG.E.U8 R155, desc[UR36][R4.64+0x18] ;  /* 0x00001824049b7981 */ /* 0x004e24000c1e1100 */
[----:B0-----:R-:W-:-:S05]  /*4b90*/  PRMT R9, R155, 0x8880, RZ ;  /* 0x000088809b097816 */ /* 0x001fca00000000ff */
[----:B------:R-:W-:-:S07]  /*4ba0*/  IMAD R164, R9, R154, RZ ;  /* 0x0000009a09a47224 */ /* 0x000fce00078e02ff */
.L_x_184:
[----:B------:R-:W-:Y:S05]  /*4bb0*/  BSYNC B1 ;  /* 0x0000000000017941 */ /* 0x000fea0003800000 */
.L_x_183:
[----:B0-----:R-:W-:Y:S01]  /*4bc0*/  @!P5 IMAD R9, R36, R153, R164 ;  /* 0x000000992409d224 */ /* 0x001fe200078e02a4 */
[----:B------:R-:W-:Y:S04]  /*4bd0*/  BSSY B1, `(.L_x_185) ;  /* 0x0000006000017945 */ /* 0x000fe80003800000 */
[----:B------:R0:W-:Y:S01]  /*4be0*/  @!P5 STG.E.U8 desc[UR36][R6.64+0x18], R9 ;  /* 0x000018090600d986 */ /* 0x0001e2000c101124 */
[----:B------:R-:W-:Y:S05]  /*4bf0*/  @P1 BRA `(.L_x_186) ;  /* 0x00000000000c1947 */ /* 0x000fea0003800000 */
[----:B--2---:R-:W0:Y:S02]  /*4c00*/  LDG.E.U8 R155, desc[UR36][R4.64+0x19] ;  /* 0x00001924049b7981 */ /* 0x004e24000c1e1100 */
[----:B0-----:R-:W-:-:S05]  /*4c10*/  PRMT R9, R155, 0x8880, RZ ;  /* 0x000088809b097816 */ /* 0x001fca00000000ff */
[----:B------:R-:W-:-:S07]  /*4c20*/  IMAD R164, R9, R154, RZ ;  /* 0x0000009a09a47224 */ /* 0x000fce00078e02ff */
.L_x_186:
[----:B------:R-:W-:Y:S05]  /*4c30*/  BSYNC B1 ;  /* 0x0000000000017941 */ /* 0x000fea0003800000 */
.L_x_185:
        /* <DEDUP_REMOVED lines=11> */
.L_x_188:
[----:B------:R-:W-:Y:S05]  /*4cf0*/  BSYNC B1 ;  /* 0x0000000000017941 */ /* 0x000fea0003800000 */
.L_x_187:
[----:B0-----:R-:W-:Y:S01]  /*4d00*/  @!P4 IMAD R9, R38, R153, R164 ;  /* 0x000000992609c224 */ /* 0x001fe200078e02a4 */
[----:B------:R-:W-:Y:S04]  /*4d10*/  BSSY B1, `(.L_x_189) ;  /* 0x0000006000017945 */ /* 0x000fe80003800000 */
[----:B------:R0:W-:Y:S01]  /*4d20*/  @!P4 STG.E.U8 desc[UR36][R10.64+0x18], R9 ;  /* 0x000018090a00c986 */ /* 0x0001e2000c101124 */
[----:B------:R-:W-:Y:S05]  /*4d30*/  @P3 BRA `(.L_x_190) ;  /* 0x00000000000c3947 */ /* 0x000fea0003800000 */
[----:B--2---:R-:W0:Y:S02]  /*4d40*/  LDG.E.U8 R155, desc[UR36][R12.64+0x19] ;  /* 0x000019240c9b7981 */ /* 0x004e24000c1e1100 */
[----:B0-----:R-:W-:-:S05]  /*4d50*/  PRMT R9, R155, 0x8880, RZ ;  /* 0x000088809b097816 */ /* 0x001fca00000000ff */
[----:B------:R-:W-:-:S07]  /*4d60*/  IMAD R164, R9, R154, RZ ;  /* 0x0000009a09a47224 */ /* 0x000fce00078e02ff */
.L_x_190:
[----:B------:R-:W-:Y:S05]  /*4d70*/  BSYNC B1 ;  /* 0x0000000000017941 */ /* 0x000fea0003800000 */
.L_x_189:
[----:B------:R-:W-:Y:S01]  /*4d80*/  @!P3 IMAD R39, R39, R153, R164 ;  /* 0x000000992727b224 */ /* 0x000fe200078e02a4 */
[----:B------:R-:W-:Y:S04]  /*4d90*/  BSSY B1, `(.L_x_191) ;  /* 0x0000006000017945 */ /* 0x000fe80003800000 */
[----:B------:R0:W-:Y:S01]  /*4da0*/  @!P3 STG.E.U8 desc[UR36][R10.64+0x19], R39 ;  /* 0x000019270a00b986 */ /* 0x0001e2000c101124 */
[----:B------:R-:W-:Y:S05]  /*4db0*/  @P5 BRA `(.L_x_192) ;  /* 0x00000000000c5947 */ /* 0x000fea0003800000 */
[----:B--2---:R-:W0:Y:S02]  /*4dc0*/  LDG.E.U8 R155, desc[UR36][R4.64+0x20] ;  /* 0x00002024049b7981 */ /* 0x004e24000c1e1100 */
[----:B0-----:R-:W-:-:S05]  /*4dd0*/  PRMT R9, R155, 0x8880, RZ ;  /* 0x000088809b097816 */ /* 0x001fca00000000ff */
[----:B------:R-:W-:-:S07]  /*4de0*/  IMAD R164, R9, R154, RZ ;  /* 0x0000009a09a47224 */ /* 0x000fce00078e02ff */
.L_x_192:
[----:B------:R-:W-:Y:S05]  /*4df0*/  BSYNC B1 ;  /* 0x0000000000017941 */ /* 0x000fea0003800000 */
.L_x_191:
[----:B0-----:R-:W-:Y:S01]  /*4e00*/  @!P5 IMAD R9, R40, R153, R164 ;  /* 0x000000992809d224 */ /* 0x001fe200078e02a4 */
[----:B------:R-:W-:Y:S04]  /*4e10*/  BSSY B1, `(.L_x_193) ;  /* 0x0000006000017945 */ /* 0x000fe80003800000 */
[----:B------:R0:W-:Y:S01]  /*4e20*/  @!P5 STG.E.U8 desc[UR36][R6.64+0x20], R9 ;  /* 0x000020090600d986 */ /* 0x0001e2000c101124 */
[----:B------:R-:W-:Y:S05]  /*4e30*/  @P1 BRA `(.L_x_194) ;  /* 0x00000000000c1947 */ /* 0x000fea0003800000 */
[----:B--2---:R-:W0:Y:S02]  /*4e40*/  LDG.E.U8 R155, desc[UR36][R4.64+0x21] ;  /* 0x00002124049b7981 */ /* 0x004e24000c1e1100 */
[----:B0-----:R-:W-:-:S05]  /*4e50*/  PRMT R9, R155, 0x8880, RZ ;  /* 0x000088809b097816 */ /* 0x001fca00000000ff */
[----:B------:R-:W-:-:S07]  /*4e60*/  IMAD R164, R9, R154, RZ ;  /* 0x0000009a09a47224 */ /* 0x000fce00078e02ff */
.L_x_194:
[----:B------:R-:W-:Y:S05]  /*4e70*/  BSYNC B1 ;  /* 0x0000000000017941 */ /* 0x000fea0003800000 */
.L_x_193:
        /* <DEDUP_REMOVED lines=11> */
.L_x_196:
[----:B------:R-:W-:Y:S05]  /*4f30*/  BSYNC B1 ;  /* 0x0000000000017941 */ /* 0x000fea0003800000 */
.L_x_195:
[----:B0-----:R-:W-:Y:S01]  /*4f40*/  @!P4 IMAD R9, R42, R153, R164 ;  /* 0x000000992a09c224 */ /* 0x001fe200078e02a4 */
[----:B------:R-:W-:Y:S04]  /*4f50*/  BSSY B1, `(.L_x_197) ;  /* 0x0000006000017945 */ /* 0x000fe80003800000 */
[----:B------:R0:W-:Y:S01]  /*4f60*/  @!P4 STG.E.U8 desc[UR36][R10.64+0x20], R9 ;  /* 0x000020090a00c986 */ /* 0x0001e2000c101124 */
[----:B------:R-:W-:Y:S05]  /*4f70*/  @P3 BRA `(.L_x_198) ;  /* 0x00000000000c3947 */ /* 0x000fea0003800000 */
[----:B--2---:R-:W0:Y:S02]  /*4f80*/  LDG.E.U8 R155, desc[UR36][R12.64+0x21] ;  /* 0x000021240c9b7981 */ /* 0x004e24000c1e1100 */
[----:B0-----:R-:W-:-:S05]  /*4f90*/  PRMT R9, R155, 0x8880, RZ ;  /* 0x000088809b097816 */ /* 0x001fca00000000ff */
[----:B------:R-:W-:-:S07]  /*4fa0*/  IMAD R164, R9, R154, RZ ;  /* 0x0000009a09a47224 */ /* 0x000fce00078e02ff */
.L_x_198:
[----:B------:R-:W-:Y:S05]  /*4fb0*/  BSYNC B1 ;  /* 0x0000000000017941 */ /* 0x000fea0003800000 */
.L_x_197:
[----:B------:R-:W-:Y:S01]  /*4fc0*/  @!P3 IMAD R43, R43, R153, R164 ;  /* 0x000000992b2bb224 */ /* 0x000fe200078e02a4 */
[----:B------:R-:W-:Y:S04]  /*4fd0*/  BSSY B1, `(.L_x_199) ;  /* 0x0000006000017945 */ /* 0x000fe80003800000 */
[----:B------:R0:W-:Y:S01]  /*4fe0*/  @!P3 STG.E.U8 desc[UR36][R10.64+0x21], R43 ;  /* 0x0000212b0a00b986 */ /* 0x0001e2000c101124 */
[----:B------:R-:W-:Y:S05]  /*4ff0*/  @P5 BRA `(.L_x_200) ;  /* 0x00000000000c5947 */ /* 0x000fea0003800000 */
[----:B--2---:R-:W0:Y:S02]  /*5000*/  LDG.E.U8 R155, desc[UR36][R4.64+0x28] ;  /* 0x00002824049b7981 */ /* 0x004e24000c1e1100 */
[----:B0-----:R-:W-:-:S05]  /*5010*/  PRMT R9, R155, 0x8880, RZ ;  /* 0x000088809b097816 */ /* 0x001fca00000000ff */
[----:B------:R-:W-:-:S07]  /*5020*/  IMAD R164, R9, R154, RZ ;  /* 0x0000009a09a47224 */ /* 0x000fce00078e02ff */
.L_x_200:
[----:B------:R-:W-:Y:S05]  /*5030*/  BSYNC B1 ;  /* 0x0000000000017941 */ /* 0x000fea0003800000 */
.L_x_199:
[----:B0-----:R-:W-:Y:S01]  /*5040*/  @!P5 IMAD R9, R44, R153, R164 ;  /* 0x000000992c09d224 */ /* 0x001fe200078e02a4 */
[----:B------:R-:W-:Y:S04]  /*5050*/  BSSY B1, `(.L_x_201) ;  /* 0x0000006000017945 */ /* 0x000fe80003800000 */
[----:B------:R0:W-:Y:S01]  /*5060*/  @!P5 STG.E.U8 desc[UR36][R6.64+0x28], R9 ;  /* 0x000028090600d986 */ /* 0x0001e2000c101124 */
[----:B------:R-:W-:Y:S05]  /*5070*/  @P1 BRA `(.L_x_202) ;  /* 0x00000000000c1947 */ /* 0x000fea0003800000 */
[----:B--2---:R-:W0:Y:S02]  /*5080*/  LDG.E.U8 R155, desc[UR36][R4.64+0x29] ;  /* 0x00002924049b7981 */ /* 0x004e24000c1e1100 */
[----:B0-----:R-:W-:-:S05]  /*5090*/  PRMT R9, R155, 0x8880, RZ ;  /* 0x000088809b097816 */ /* 0x001fca00000000ff */
[----:B------:R-:W-:-:S07]  /*50a0*/  IMAD R164, R9, R154, RZ ;  /* 0x0000009a09a47224 */ /* 0x000fce00078e02ff */
.L_x_202:
[----:B------:R-:W-:Y:S05]  /*50b0*/  BSYNC B1 ;  /* 0x0000000000017941 */ /* 0x000fea0003800000 */
.L_x_201:
        /* <DEDUP_REMOVED lines=11> */
.L_x_204:
[----:B------:R-:W-:Y:S05]  /*5170*/  BSYNC B1 ;  /* 0x0000000000017941 */ /* 0x000fea0003800000 */
.L_x_203:
[----:B0-----:R-:W-:Y:S01]  /*5180*/  @!P4 IMAD R9, R46, R153, R164 ;  /* 0x000000992e09c224 */ /* 0x001fe200078e02a4 */
[----:B------:R-:W-:Y:S04]  /*5190*/  BSSY B1, `(.L_x_205) ;  /* 0x0000006000017945 */ /* 0x000fe80003800000 */
[----:B------:R0:W-:Y:S01]  /*51a0*/  @!P4 STG.E.U8 desc[UR36][R10.64+0x28], R9 ;  /* 0x000028090a00c986 */ /* 0x0001e2000c101124 */
[----:B------:R-:W-:Y:S05]  /*51b0*/  @P3 BRA `(.L_x_206) ;  /* 0x00000000000c3947 */ /* 0x000fea0003800000 */
[----:B--2---:R-:W0:Y:S02]  /*51c0*/  LDG.E.U8 R155, desc[UR36][R12.64+0x29] ;  /* 0x000029240c9b7981 */ /* 0x004e24000c1e1100 */
[----:B0-----:R-:W-:-:S05]  /*51d0*/  PRMT R9, R155, 0x8880, RZ ;  /* 0x000088809b097816 */ /* 0x001fca00000000ff */
[----:B------:R-:W-:-:S07]  /*51e0*/  IMAD R164, R9, R154, RZ ;  /* 0x0000009a09a47224 */ /* 0x000fce00078e02ff */
.L_x_206:
[----:B------:R-:W-:Y:S05]  /*51f0*/  BSYNC B1 ;  /* 0x0000000000017941 */ /* 0x000fea0003800000 */
.L_x_205:
[----:B------:R-:W-:Y:S01]  /*5200*/  @!P3 IMAD R47, R47, R153, R164 ;  /* 0x000000992f2fb224 */ /* 0x000fe200078e02a4 */
[----:B------:R-:W-:Y:S04]  /*5210*/  BSSY B1, `(.L_x_207) ;  /* 0x0000006000017945 */ /* 0x000fe80003800000 */
[----:B------:R0:W-:Y:S01]  /*5220*/  @!P3 STG.E.U8 desc[UR36][R10.64+0x29], R47 ;  /* 0x0000292f0a00b986 */ /* 0x0001e2000c101124 */
[----:B------:R-:W-:Y:S05]  /*5230*/  @P5 BRA `(.L_x_208) ;  /* 0x00000000000c5947 */ /* 0x000fea0003800000 */
[----:B--2---:R-:W0:Y:S02]  /*5240*/  LDG.E.U8 R155, desc[UR36][R4.64+0x30] ;  /* 0x00003024049b7981 */ /* 0x004e24000c1e1100 */
[----:B0-----:R-:W-:-:S05]  /*5250*/  PRMT R9, R155, 0x8880, RZ ;  /* 0x000088809b097816 */ /* 0x001fca00000000ff */
[----:B------:R-:W-:-:S07]  /*5260*/  IMAD R164, R9, R154, RZ ;  /* 0x0000009a09a47224 */ /* 0x000fce00078e02ff */
.L_x_208:
[----:B------:R-:W-:Y:S05]  /*5270*/  BSYNC B1 ;  /* 0x0000000000017941 */ /* 0x000fea0003800000 */
.L_x_207:
[----:B0-----:R-:W-:Y:S01]  /*5280*/  @!P5 IMAD R9, R48, R153, R164 ;  /* 0x000000993009d224 */ /* 0x001fe200078e02a4 */
[----:B------:R-:W-:Y:S04]  /*5290*/  BSSY B1, `(.L_x_209) ;  /* 0x0000006000017945 */ /* 0x000fe80003800000 */
[----:B------:R0:W-:Y:S01]  /*52a0*/  @!P5 STG.E.U8 desc[UR36][R6.64+0x30], R9 ;  /* 0x000030090600d986 */ /* 0x0001e2000c101124 */
[----:B------:R-:W-:Y:S05]  /*52b0*/  @P1 BRA `(.L_x_210) ;  /* 0x00000000000c1947 */ /* 0x000fea0003800000 */
[----:B--2---:R-:W0:Y:S02]  /*52c0*/  LDG.E.U8 R155, desc[UR36][R4.64+0x31] ;  /* 0x00003124049b7981 */ /* 0x004e24000c1e1100 */
[----:B0-----:R-:W-:-:S05]  /*52d0*/  PRMT R9, R155, 0x8880, RZ ;  /* 0x000088809b097816 */ /* 0x001fca00000000ff */
[----:B------:R-:W-:-:S07]  /*52e0*/  IMAD R164, R9, R154, RZ ;  /* 0x0000009a09a47224 */ /* 0x000fce00078e02ff */
.L_x_210:
[----:B------:R-:W-:Y:S05]  /*52f0*/  BSYNC B1 ;  /* 0x0000000000017941 */ /* 0x000fea0003800000 */
.L_x_209:
        /* <DEDUP_REMOVED lines=11> */
.L_x_212:
[----:B------:R-:W-:Y:S05]  /*53b0*/  BSYNC B1 ;  /* 0x0000000000017941 */ /* 0x000fea0003800000 */
.L_x_211:
[----:B0-----:R-:W-:Y:S01]  /*53c0*/  @!P4 IMAD R9, R50, R153, R164 ;  /* 0x000000993209c224 */ /* 0x001fe200078e02a4 */
[----:B------:R-:W-:Y:S04]  /*53d0*/  BSSY B1, `(.L_x_213) ;  /* 0x0000006000017945 */ /* 0x000fe80003800000 */
[----:B------:R0:W-:Y:S01]  /*53e0*/  @!P4 STG.E.U8 desc[UR36][R10.64+0x30], R9 ;  /* 0x000030090a00c986 */ /* 0x0001e2000c101124 */
[----:B------:R-:W-:Y:S05]  /*53f0*/  @P3 BRA `(.L_x_214) ;  /* 0x00000000000c3947 */ /* 0x000fea0003800000 */
[----:B--2---:R-:W0:Y:S02]  /*5400*/  LDG.E.U8 R155, desc[UR36][R12.64+0x31] ;  /* 0x000031240c9b7981 */ /* 0x004e24000c1e1100 */
[----:B0-----:R-:W-:-:S05]  /*5410*/  PRMT R9, R155, 0x8880, RZ ;  /* 0x000088809b097816 */ /* 0x001fca00000000ff */
[----:B------:R-:W-:-:S07]  /*5420*/  IMAD R164, R9, R154, RZ ;  /* 0x0000009a09a47224 */ /* 0x000fce00078e02ff */
.L_x_214:
[----:B------:R-:W-:Y:S05]  /*5430*/  BSYNC B1 ;  /* 0x0000000000017941 */ /* 0x000fea0003800000 */
.L_x_213:
[----:B------:R-:W-:Y:S01]  /*5440*/  @!P3 IMAD R51, R51, R153, R164 ;  /* 0x000000993333b224 */ /* 0x000fe200078e02a4 */
[----:B------:R-:W-:Y:S04]  /*5450*/  BSSY B1, `(.L_x_215) ;  /* 0x0000006000017945 */ /* 0x000fe80003800000 */
[----:B------:R0:W-:Y:S01]  /*5460*/  @!P3 STG.E.U8 desc[UR36][R10.64+0x31], R51 ;  /* 0x000031330a00b986 */ /* 0x0001e2000c101124 */
[----:B------:R-:W-:Y:S05]  /*5470*/  @P5 BRA `(.L_x_216) ;  /* 0x00000000000c5947 */ /* 0x000fea0003800000 */
[----:B--2---:R-:W0:Y:S02]  /*5480*/  LDG.E.U8 R155, desc[UR36][R4.64+0x38] ;  /* 0x00003824049b7981 */ /* 0x004e24000c1e1100 */
[----:B0-----:R-:W-:-:S05]  /*5490*/  PRMT R9, R155, 0x8880, RZ ;  /* 0x000088809b097816 */ /* 0x001fca00000000ff */
[----:B------:R-:W-:-:S07]  /*54a0*/  IMAD R164, R9, R154, RZ ;  /* 0x0000009a09a47224 */ /* 0x000fce00078e02ff */
.L_x_216:
[----:B------:R-:W-:Y:S05]  /*54b0*/  BSYNC B1 ;  /* 0x0000000000017941 */ /* 0x000fea0003800000 */
.L_x_215:
[----:B0-----:R-:W-:Y:S01]  /*54c0*/  @!P5 IMAD R9, R52, R153, R164 ;  /* 0x000000993409d224 */ /* 0x001fe200078e02a4 */
[----:B------:R-:W-:Y:S04]  /*54d0*/  BSSY B1, `(.L_x_217) ;  /* 0x0000006000017945 */ /* 0x000fe80003800000 */
[----:B------:R0:W-:Y:S01]  /*54e0*/  @!P5 STG.E.U8 desc[UR36][R6.64+0x38], R9 ;  /* 0x000038090600d986 */ /* 0x0001e2000c101124 */
[----:B------:R-:W-:Y:S05]  /*54f0*/  @P1 BRA `(.L_x_218) ;  /* 0x00000000000c1947 */ /* 0x000fea0003800000 */
[----:B--2---:R-:W0:Y:S02]  /*5500*/  LDG.E.U8 R155, desc[UR36][R4.64+0x39] ;  /* 0x00003924049b7981 */ /* 0x004e24000c1e1100 */
[----:B0-----:R-:W-:-:S05]  /*5510*/  PRMT R9, R155, 0x8880, RZ ;  /* 0x000088809b097816 */ /* 0x001fca00000000ff */
[----:B------:R-:W-:-:S07]  /*5520*/  IMAD R164, R9, R154, RZ ;  /* 0x0000009a09a47224 */ /* 0x000fce00078e02ff */
.L_x_218:
[----:B------:R-:W-:Y:S05]  /*5530*/  BSYNC B1 ;  /* 0x0000000000017941 */ /* 0x000fea0003800000 */
.L_x_217:
        /* <DEDUP_REMOVED lines=11> */
.L_x_220:
[----:B------:R-:W-:Y:S05]  /*55f0*/  BSYNC B1 ;  /* 0x0000000000017941 */ /* 0x000fea0003800000 */
.L_x_219:
[----:B0-----:R-:W-:Y:S01]  /*5600*/  @!P4 IMAD R9, R54, R153, R164 ;  /* 0x000000993609c224 */ /* 0x001fe200078e02a4 */
[----:B------:R-:W-:Y:S04]  /*5610*/  BSSY B1, `(.L_x_221) ;  /* 0x0000006000017945 */ /* 0x000fe80003800000 */
[----:B------:R0:W-:Y:S01]  /*5620*/  @!P4 STG.E.U8 desc[UR36][R10.64+0x38], R9 ;  /* 0x000038090a00c986 */ /* 0x0001e2000c101124 */
[----:B------:R-:W-:Y:S05]  /*5630*/  @P3 BRA `(.L_x_222) ;  /* 0x00000000000c3947 */ /* 0x000fea0003800000 */
[----:B--2---:R-:W0:Y:S02]  /*5640*/  LDG.E.U8 R155, desc[UR36][R12.64+0x39] ;  /* 0x000039240c9b7981 */ /* 0x004e24000c1e1100 */
[----:B0-----:R-:W-:-:S05]  /*5650*/  PRMT R9, R155, 0x8880, RZ ;  /* 0x000088809b097816 */ /* 0x001fca00000000ff */
[----:B------:R-:W-:-:S07]  /*5660*/  IMAD R164, R9, R154, RZ ;  /* 0x0000009a09a47224 */ /* 0x000fce00078e02ff */
.L_x_222:
[----:B------:R-:W-:Y:S05]  /*5670*/  BSYNC B1 ;  /* 0x0000000000017941 */ /* 0x000fea0003800000 */
.L_x_221:
[----:B------:R-:W-:Y:S01]  /*5680*/  @!P3 IMAD R55, R55, R153, R164 ;  /* 0x000000993737b224 */ /* 0x000fe200078e02a4 */
[----:B------:R-:W-:Y:S04]  /*5690*/  BSSY B1, `(.L_x_223) ;  /* 0x0000006000017945 */ /* 0x000fe80003800000 */
[----:B------:R0:W-:Y:S01]  /*56a0*/  @!P3 STG.E.U8 desc[UR36][R10.64+0x39], R55 ;  /* 0x000039370a00b986 */ /* 0x0001e2000c101124 */
[----:B------:R-:W-:Y:S05]  /*56b0*/  @P5 BRA `(.L_x_224) ;  /* 0x00000000000c5947 */ /* 0x000fea0003800000 */
[----:B--2---:R-:W0:Y:S02]  /*56c0*/  LDG.E.U8 R155, desc[UR36][R4.64+0x40] ;  /* 0x00004024049b7981 */ /* 0x004e24000c1e1100 */
[----:B0-----:R-:W-:-:S05]  /*56d0*/  PRMT R9, R155, 0x8880, RZ ;  /* 0x000088809b097816 */ /* 0x001fca00000000ff */
[----:B------:R-:W-:-:S07]  /*56e0*/  IMAD R164, R9, R154, RZ ;  /* 0x0000009a09a47224 */ /* 0x000fce00078e02ff */
.L_x_224:
[----:B------:R-:W-:Y:S05]  /*56f0*/  BSYNC B1 ;  /* 0x0000000000017941 */ /* 0x000fea0003800000 */
.L_x_223:
[----:B0-----:R-:W-:Y:S01]  /*5700*/  @!P5 IMAD R9, R56, R153, R164 ;  /* 0x000000993809d224 */ /* 0x001fe200078e02a4 */
[----:B------:R-:W-:Y:S04]  /*5710*/  BSSY B1, `(.L_x_225) ;  /* 0x0000006000017945 */ /* 0x000fe80003800000 */
[----:B------:R0:W-:Y:S01]  /*5720*/  @!P5 STG.E.U8 desc[UR36][R6.64+0x40], R9 ;  /* 0x000040090600d986 */ /* 0x0001e2000c101124 */
[----:B------:R-:W-:Y:S05]  /*5730*/  @P1 BRA `(.L_x_226) ;  /* 0x00000000000c1947 */ /* 0x000fea0003800000 */
[----:B--2---:R-:W0:Y:S02]  /*5740*/  LDG.E.U8 R155, desc[UR36][R4.64+0x41] ;  /* 0x00004124049b7981 */ /* 0x004e24000c1e1100 */
[----:B0-----:R-:W-:-:S05]  /*5750*/  PRMT R9, R155, 0x8880, RZ ;  /* 0x000088809b097816 */ /* 0x001fca00000000ff */
[----:B------:R-:W-:-:S07]  /*5760*/  IMAD R164, R9, R154, RZ ;  /* 0x0000009a09a47224 */ /* 0x000fce00078e02ff */
.L_x_226:
[----:B------:R-:W-:Y:S05]  /*5770*/  BSYNC B1 ;  /* 0x0000000000017941 */ /* 0x000fea0003800000 */
.L_x_225:
        /* <DEDUP_REMOVED lines=11> */
.L_x_228:
[----:B------:R-:W-:Y:S05]  /*5830*/  BSYNC B1 ;  /* 0x0000000000017941 */ /* 0x000fea0003800000 */
.L_x_227:
[----:B0-----:R-:W-:Y:S01]  /*5840*/  @!P4 IMAD R9, R58, R153, R164 ;  /* 0x000000993a09c224 */ /* 0x001fe200078e02a4 */
[----:B------:R-:W-:Y:S04]  /*5850*/  BSSY B1, `(.L_x_229) ;  /* 0x0000006000017945 */ /* 0x000fe80003800000 */
[----:B------:R0:W-:Y:S01]  /*5860*/  @!P4 STG.E.U8 desc[UR36][R10.64+0x40], R9 ;  /* 0x000040090a00c986 */ /* 0x0001e2000c101124 */
[----:B------:R-:W-:Y:S05]  /*5870*/  @P3 BRA `(.L_x_230) ;  /* 0x00000000000c3947 */ /* 0x000fea0003800000 */
[----:B--2---:R-:W0:Y:S02]  /*5880*/  LDG.E.U8 R155, desc[UR36][R12.64+0x41] ;  /* 0x000041240c9b7981 */ /* 0x004e24000c1e1100 */
[----:B0-----:R-:W-:-:S05]  /*5890*/  PRMT R9, R155, 0x8880, RZ ;  /* 0x000088809b097816 */ /* 0x001fca00000000ff */
[----:B------:R-:W-:-:S07]  /*58a0*/  IMAD R164, R9, R154, RZ ;  /* 0x0000009a09a47224 */ /* 0x000fce00078e02ff */
.L_x_230:
[----:B------:R-:W-:Y:S05]  /*58b0*/  BSYNC B1 ;  /* 0x0000000000017941 */ /* 0x000fea0003800000 */
.L_x_229:
[----:B------:R-:W-:Y:S01]  /*58c0*/  @!P3 IMAD R59, R59, R153, R164 ;  /* 0x000000993b3bb224 */ /* 0x000fe200078e02a4 */
[----:B------:R-:W-:Y:S04]  /*58d0*/  BSSY B1, `(.L_x_231) ;  /* 0x0000006000017945 */ /* 0x000fe80003800000 */
[----:B------:R0:W-:Y:S01]  /*58e0*/  @!P3 STG.E.U8 desc[UR36][R10.64+0x41], R59 ;  /* 0x0000413b0a00b986 */ /* 0x0001e2000c101124 */
[----:B------:R-:W-:Y:S05]  /*58f0*/  @P5 BRA `(.L_x_232) ;  /* 0x00000000000c5947 */ /* 0x000fea0003800000 */
[----:B--2---:R-:W0:Y:S02]  /*5900*/  LDG.E.U8 R155, desc[UR36][R4.64+0x48] ;  /* 0x00004824049b7981 */ /* 0x004e24000c1e1100 */
[----:B0-----:R-:W-:-:S05]  /*5910*/  PRMT R9, R155, 0x8880, RZ ;  /* 0x000088809b097816 */ /* 0x001fca00000000ff */
[----:B------:R-:W-:-:S07]  /*5920*/  IMAD R164, R9, R154, RZ ;  /* 0x0000009a09a47224 */ /* 0x000fce00078e02ff */
.L_x_232:
[----:B------:R-:W-:Y:S05]  /*5930*/  BSYNC B1 ;  /* 0x0000000000017941 */ /* 0x000fea0003800000 */
.L_x_231:
[----:B0-----:R-:W-:Y:S01]  /*5940*/  @!P5 IMAD R9, R60, R153, R164 ;  /* 0x000000993c09d224 */ /* 0x001fe200078e02a4 */
[----:B------:R-:W-:Y:S04]  /*5950*/  BSSY B1, `(.L_x_233) ;  /* 0x0000006000017945 */ /* 0x000fe80003800000 */
[----:B------:R0:W-:Y:S01]  /*5960*/  @!P5 STG.E.U8 desc[UR36][R6.64+0x48], R9 ;  /* 0x000048090600d986 */ /* 0x0001e2000c101124 */
[----:B------:R-:W-:Y:S05]  /*5970*/  @P1 BRA `(.L_x_234) ;  /* 0x00000000000c1947 */ /* 0x000fea0003800000 */
[----:B--2---:R-:W0:Y:S02]  /*5980*/  LDG.E.U8 R155, desc[UR36][R4.64+0x49] ;  /* 0x00004924049b7981 */ /* 0x004e24000c1e1100 */
[----:B0-----:R-:W-:-:S05]  /*5990*/  PRMT R9, R155, 0x8880, RZ ;  /* 0x000088809b097816 */ /* 0x001fca00000000ff */
[----:B------:R-:W-:-:S07]  /*59a0*/  IMAD R164, R9, R154, RZ ;  /* 0x0000009a09a47224 */ /* 0x000fce00078e02ff */
.L_x_234:
[----:B------:R-:W-:Y:S05]  /*59b0*/  BSYNC B1 ;  /* 0x0000000000017941 */ /* 0x000fea0003800000 */
.L_x_233:
        /* <DEDUP_REMOVED lines=11> */
.L_x_236:
[----:B------:R-:W-:Y:S05]  /*5a70*/  BSYNC B1 ;  /* 0x0000000000017941 */ /* 0x000fea0003800000 */
.L_x_235:
[----:B0-----:R-:W-:Y:S01]  /*5a80*/  @!P4 IMAD R9, R62, R153, R164 ;  /* 0x000000993e09c224 */ /* 0x001fe200078e02a4 */
[----:B------:R-:W-:Y:S04]  /*5a90*/  BSSY B1, `(.L_x_237) ;  /* 0x0000006000017945 */ /* 0x000fe80003800000 */
[----:B------:R0:W-:Y:S01]  /*5aa0*/  @!P4 STG.E.U8 desc[UR36][R10.64+0x48], R9 ;  /* 0x000048090a00c986 */ /* 0x0001e2000c101124 */
[----:B------:R-:W-:Y:S05]  /*5ab0*/  @P3 BRA `(.L_x_238) ;  /* 0x00000000000c3947 */ /* 0x000fea0003800000 */
[----:B--2---:R-:W0:Y:S02]  /*5ac0*/  LDG.E.U8 R155, desc[UR36][R12.64+0x49] ;  /* 0x000049240c9b7981 */ /* 0x004e24000c1e1100 */
[----:B0-----:R-:W-:-:S05]  /*5ad0*/  PRMT R9, R155, 0x8880, RZ ;  /* 0x000088809b097816 */ /* 0x001fca00000000ff */
[----:B------:R-:W-:-:S07]  /*5ae0*/  IMAD R164, R9, R154, RZ ;  /* 0x0000009a09a47224 */ /* 0x000fce00078e02ff */
.L_x_238:
[----:B------:R-:W-:Y:S05]  /*5af0*/  BSYNC B1 ;  /* 0x0000000000017941 */ /* 0x000fea0003800000 */
.L_x_237:
[----:B------:R-:W-:Y:S01]  /*5b00*/  @!P3 IMAD R63, R63, R153, R164 ;  /* 0x000000993f3fb224 */ /* 0x000fe200078e02a4 */
[----:B------:R-:W-:Y:S04]  /*5b10*/  BSSY B1, `(.L_x_239) ;  /* 0x0000006000017945 */ /* 0x000fe80003800000 */
[----:B------:R0:W-:Y:S01]  /*5b20*/  @!P3 STG.E.U8 desc[UR36][R10.64+0x49], R63 ;  /* 0x0000493f0a00b986 */ /* 0x0001e2000c101124 */
[----:B------:R-:W-:Y:S05]  /*5b30*/  @P5 BRA `(.L_x_240) ;  /* 0x00000000000c5947 */ /* 0x000fea0003800000 */
[----:B--2---:R-:W0:Y:S02]  /*5b40*/  LDG.E.U8 R155, desc[UR36][R4.64+0x50] ;  /* 0x00005024049b7981 */ /* 0x004e24000c1e1100 */
[----:B0-----:R-:W-:-:S05]  /*5b50*/  PRMT R9, R155, 0x8880, RZ ;  /* 0x000088809b097816 */ /* 0x001fca00000000ff */
[----:B------:R-:W-:-:S07]  /*5b60*/  IMAD R164, R9, R154, RZ ;  /* 0x0000009a09a47224 */ /* 0x000fce00078e02ff */
.L_x_240:
[----:B------:R-:W-:Y:S05]  /*5b70*/  BSYNC B1 ;  /* 0x0000000000017941 */ /* 0x000fea0003800000 */
.L_x_239:
[----:B0-----:R-:W-:Y:S01]  /*5b80*/  @!P5 IMAD R9, R64, R153, R164 ;  /* 0x000000994009d224 */ /* 0x001fe200078e02a4 */
[----:B------:R-:W-:Y:S04]  /*5b90*/  BSSY B1, `(.L_x_241) ;  /* 0x0000006000017945 */ /* 0x000fe80003800000 */
[----:B------:R0:W-:Y:S01]  /*5ba0*/  @!P5 STG.E.U8 desc[UR36][R6.64+0x50], R9 ;  /* 0x000050090600d986 */ /* 0x0001e2000c101124 */
[----:B------:R-:W-:Y:S05]  /*5bb0*/  @P1 BRA `(.L_x_242) ;  /* 0x00000000000c1947 */ /* 0x000fea0003800000 */
[----:B--2---:R-:W0:Y:S02]  /*5bc0*/  LDG.E.U8 R155, desc[UR36][R4.64+0x51] ;  /* 0x00005124049b7981 */ /* 0x004e24000c1e1100 */
[----:B0-----:R-:W-:-:S05]  /*5bd0*/  PRMT R9, R155, 0x8880, RZ ;  /* 0x000088809b097816 */ /* 0x001fca00000000ff */
[----:B------:R-:W-:-:S07]  /*5be0*/  IMAD R164, R9, R154, RZ ;  /* 0x0000009a09a47224 */ /* 0x000fce00078e02ff */
.L_x_242:
[----:B------:R-:W-:Y:S05]  /*5bf0*/  BSYNC B1 ;  /* 0x0000000000017941 */ /* 0x000fea0003800000 */
.L_x_241:
        /* <DEDUP_REMOVED lines=11> */
.L_x_244:
[----:B------:R-:W-:Y:S05]  /*5cb0*/  BSYNC B1 ;  /* 0x0000000000017941 */ /* 0x000fea0003800000 */
.L_x_243:
[----:B0-----:R-:W-:Y:S01]  /*5cc0*/  @!P4 IMAD R9, R66, R153, R164 ;  /* 0x000000994209c224 */ /* 0x001fe200078e02a4 */
[----:B------:R-:W-:Y:S04]  /*5cd0*/  BSSY B1, `(.L_x_245) ;  /* 0x0000006000017945 */ /* 0x000fe80003800000 */
[----:B------:R0:W-:Y:S01]  /*5ce0*/  @!P4 STG.E.U8 desc[UR36][R10.64+0x50], R9 ;  /* 0x000050090a00c986 */ /* 0x0001e2000c101124 */
[----:B------:R-:W-:Y:S05]  /*5cf0*/  @P3 BRA `(.L_x_246) ;  /* 0x00000000000c3947 */ /* 0x000fea0003800000 */
[----:B--2---:R-:W0:Y:S02]  /*5d00*/  LDG.E.U8 R155, desc[UR36][R12.64+0x51] ;  /* 0x000051240c9b7981 */ /* 0x004e24000c1e1100 */
[----:B0-----:R-:W-:-:S05]  /*5d10*/  PRMT R9, R155, 0x8880, RZ ;  /* 0x000088809b097816 */ /* 0x001fca00000000ff */
[----:B------:R-:W-:-:S07]  /*5d20*/  IMAD R164, R9, R154, RZ ;  /* 0x0000009a09a47224 */ /* 0x000fce00078e02ff */
.L_x_246:
[----:B------:R-:W-:Y:S05]  /*5d30*/  BSYNC B1 ;  /* 0x0000000000017941 */ /* 0x000fea0003800000 */
.L_x_245:
[----:B------:R-:W-:Y:S01]  /*5d40*/  @!P3 IMAD R67, R67, R153, R164 ;  /* 0x000000994343b224 */ /* 0x000fe200078e02a4 */
[----:B------:R-:W-:Y:S04]  /*5d50*/  BSSY B1, `(.L_x_247) ;  /* 0x0000006000017945 */ /* 0x000fe80003800000 */
[----:B------:R0:W-:Y:S01]  /*5d60*/  @!P3 STG.E.U8 desc[UR36][R10.64+0x51], R67 ;  /* 0x000051430a00b986 */ /* 0x0001e2000c101124 */
[----:B------:R-:W-:Y:S05]  /*5d70*/  @P5 BRA `(.L_x_248) ;  /* 0x00000000000c5947 */ /* 0x000fea0003800000 */
[----:B--2---:R-:W0:Y:S02]  /*5d80*/  LDG.E.U8 R155, desc[UR36][R4.64+0x58] ;  /* 0x00005824049b7981 */ /* 0x004e24000c1e1100 */
[----:B0-----:R-:W-:-:S05]  /*5d90*/  PRMT R9, R155, 0x8880, RZ ;  /* 0x000088809b097816 */ /* 0x001fca00000000ff */
[----:B------:R-:W-:-:S07]  /*5da0*/  IMAD R164, R9, R154, RZ ;  /* 0x0000009a09a47224 */ /* 0x000fce00078e02ff */
.L_x_248:
[----:B------:R-:W-:Y:S05]  /*5db0*/  BSYNC B1 ;  /* 0x0000000000017941 */ /* 0x000fea0003800000 */
.L_x_247:
[----:B0-----:R-:W-:Y:S01]  /*5dc0*/  @!P5 IMAD R9, R68, R153, R164 ;  /* 0x000000994409d224 */ /* 0x001fe200078e02a4 */
[----:B------:R-:W-:Y:S04]  /*5dd0*/  BSSY B1, `(.L_x_249) ;  /* 0x0000006000017945 */ /* 0x000fe80003800000 */
[----:B------:R0:W-:Y:S01]  /*5de0*/  @!P5 STG.E.U8 desc[UR36][R6.64+0x58], R9 ;  /* 0x000058090600d986 */ /* 0x0001e2000c101124 */
[----:B------:R-:W-:Y:S05]  /*5df0*/  @P1 BRA `(.L_x_250) ;  /* 0x00000000000c1947 */ /* 0x000fea0003800000 */
[----:B--2---:R-:W0:Y:S02]  /*5e00*/  LDG.E.U8 R155, desc[UR36][R4.64+0x59] ;  /* 0x00005924049b7981 */ /* 0x004e24000c1e1100 */
[----:B0-----:R-:W-:-:S05]  /*5e10*/  PRMT R9, R155, 0x8880, RZ ;  /* 0x000088809b097816 */ /* 0x001fca00000000ff */
[----:B------:R-:W-:-:S07]  /*5e20*/  IMAD R164, R9, R154, RZ ;  /* 0x0000009a09a47224 */ /* 0x000fce00078e02ff */
.L_x_250:
[----:B------:R-:W-:Y:S05]  /*5e30*/  BSYNC B1 ;  /* 0x0000000000017941 */ /* 0x000fea0003800000 */
.L_x_249:
        /* <DEDUP_REMOVED lines=11> */
.L_x_252:
[----:B------:R-:W-:Y:S05]  /*5ef0*/  BSYNC B1 ;  /* 0x0000000000017941 */ /* 0x000fea0003800000 */
.L_x_251:
[----:B0-----:R-:W-:Y:S01]  /*5f00*/  @!P4 IMAD R9, R70, R153, R164 ;  /* 0x000000994609c224 */ /* 0x001fe200078e02a4 */
[----:B------:R-:W-:Y:S04]  /*5f10*/  BSSY B1, `(.L_x_253) ;  /* 0x0000006000017945 */ /* 0x000fe80003800000 */
[----:B------:R0:W-:Y:S01]  /*5f20*/  @!P4 STG.E.U8 desc[UR36][R10.64+0x58], R9 ;  /* 0x000058090a00c986 */ /* 0x0001e2000c101124 */
[----:B------:R-:W-:Y:S05]  /*5f30*/  @P3 BRA `(.L_x_254) ;  /* 0x00000000000c3947 */ /* 0x000fea0003800000 */
[----:B--2---:R-:W0:Y:S02]  /*5f40*/  LDG.E.U8 R155, desc[UR36][R12.64+0x59] ;  /* 0x000059240c9b7981 */ /* 0x004e24000c1e1100 */
[----:B0-----:R-:W-:-:S05]  /*5f50*/  PRMT R9, R155, 0x8880, RZ ;  /* 0x000088809b097816 */ /* 0x001fca00000000ff */
[----:B------:R-:W-:-:S07]  /*5f60*/  IMAD R164, R9, R154, RZ ;  /* 0x0000009a09a47224 */ /* 0x000fce00078e02ff */
.L_x_254:
[----:B------:R-:W-:Y:S05]  /*5f70*/  BSYNC B1 ;  /* 0x0000000000017941 */ /* 0x000fea0003800000 */
.L_x_253:
[----:B------:R-:W-:Y:S01]  /*5f80*/  @!P3 IMAD R71, R71, R153, R164 ;  /* 0x000000994747b224 */ /* 0x000fe200078e02a4 */
[----:B------:R-:W-:Y:S04]  /*5f90*/  BSSY B1, `(.L_x_255) ;  /* 0x0000006000017945 */ /* 0x000fe80003800000 */
[----:B------:R0:W-:Y:S01]  /*5fa0*/  @!P3 STG.E.U8 desc[UR36][R10.64+0x59], R71 ;  /* 0x000059470a00b986 */ /* 0x0001e2000c101124 */
[----:B------:R-:W-:Y:S05]  /*5fb0*/  @P5 BRA `(.L_x_256) ;  /* 0x00000000000c5947 */ /* 0x000fea0003800000 */
[----:B--2---:R-:W0:Y:S02]  /*5fc0*/  LDG.E.U8 R155, desc[UR36][R4.64+0x60] ;  /* 0x00006024049b7981 */ /* 0x004e24000c1e1100 */
[----:B0-----:R-:W-:-:S05]  /*5fd0*/  PRMT R9, R155, 0x8880, RZ ;  /* 0x000088809b097816 */ /* 0x001fca00000000ff */
[----:B------:R-:W-:-:S07]  /*5fe0*/  IMAD R164, R9, R154, RZ ;  /* 0x0000009a09a47224 */ /* 0x000fce00078e02ff */
.L_x_256:
[----:B------:R-:W-:Y:S05]  /*5ff0*/  BSYNC B1 ;  /* 0x0000000000017941 */ /* 0x000fea0003800000 */
.L_x_255:
[----:B0-----:R-:W-:Y:S01]  /*6000*/  @!P5 IMAD R9, R72, R153, R164 ;  /* 0x000000994809d224 */ /* 0x001fe200078e02a4 */
[----:B------:R-:W-:Y:S04]  /*6010*/  BSSY B1, `(.L_x_257) ;  /* 0x0000006000017945 */ /* 0x000fe80003800000 */
[----:B------:R0:W-:Y:S01]  /*6020*/  @!P5 STG.E.U8 desc[UR36][R6.64+0x60], R9 ;  /* 0x000060090600d986 */ /* 0x0001e2000c101124 */
[----:B------:R-:W-:Y:S05]  /*6030*/  @P1 BRA `(.L_x_258) ;  /* 0x00000000000c1947 */ /* 0x000fea0003800000 */
[----:B--2---:R-:W0:Y:S02]  /*6040*/  LDG.E.U8 R155, desc[UR36][R4.64+0x61] ;  /* 0x00006124049b7981 */ /* 0x004e24000c1e1100 */
[----:B0-----:R-:W-:-:S05]  /*6050*/  PRMT R9, R155, 0x8880, RZ ;  /* 0x000088809b097816 */ /* 0x001fca00000000ff */
[----:B------:R-:W-:-:S07]  /*6060*/  IMAD R164, R9, R154, RZ ;  /* 0x0000009a09a47224 */ /* 0x000fce00078e02ff */
.L_x_258:
[----:B------:R-:W-:Y:S05]  /*6070*/  BSYNC B1 ;  /* 0x0000000000017941 */ /* 0x000fea0003800000 */
.L_x_257:
        /* <DEDUP_REMOVED lines=11> */
.L_x_260:
[----:B------:R-:W-:Y:S05]  /*6130*/  BSYNC B1 ;  /* 0x0000000000017941 */ /* 0x000fea0003800000 */
.L_x_259:
[----:B0-----:R-:W-:Y:S01]  /*6140*/  @!P4 IMAD R9, R74, R153, R164 ;  /* 0x000000994a09c224 */ /* 0x001fe200078e02a4 */
[----:B------:R-:W-:Y:S04]  /*6150*/  BSSY B1, `(.L_x_261) ;  /* 0x0000006000017945 */ /* 0x000fe80003800000 */
[----:B------:R0:W-:Y:S01]  /*6160*/  @!P4 STG.E.U8 desc[UR36][R10.64+0x60], R9 ;  /* 0x000060090a00c986 */ /* 0x0001e2000c101124 */
[----:B------:R-:W-:Y:S05]  /*6170*/  @P3 BRA `(.L_x_262) ;  /* 0x00000000000c3947 */ /* 0x000fea0003800000 */
[----:B--2---:R-:W0:Y:S02]  /*6180*/  LDG.E.U8 R155, desc[UR36][R12.64+0x61] ;  /* 0x000061240c9b7981 */ /* 0x004e24000c1e1100 */
[----:B0-----:R-:W-:-:S05]  /*6190*/  PRMT R9, R155, 0x8880, RZ ;  /* 0x000088809b097816 */ /* 0x001fca00000000ff */
[----:B------:R-:W-:-:S07]  /*61a0*/  IMAD R164, R9, R154, RZ ;  /* 0x0000009a09a47224 */ /* 0x000fce00078e02ff */
.L_x_262:
[----:B------:R-:W-:Y:S05]  /*61b0*/  BSYNC B1 ;  /* 0x0000000000017941 */ /* 0x000fea0003800000 */
.L_x_261:
[----:B------:R-:W-:Y:S01]  /*61c0*/  @!P3 IMAD R75, R75, R153, R164 ;  /* 0x000000994b4bb224 */ /* 0x000fe200078e02a4 */
[----:B------:R-:W-:Y:S04]  /*61d0*/  BSSY B1, `(.L_x_263) ;  /* 0x0000006000017945 */ /* 0x000fe80003800000 */
[----:B------:R0:W-:Y:S01]  /*61e0*/  @!P3 STG.E.U8 desc[UR36][R10.64+0x61], R75 ;  /* 0x0000614b0a00b986 */ /* 0x0001e2000c101124 */
[----:B------:R-:W-:Y:S05]  /*61f0*/  @P5 BRA `(.L_x_264) ;  /* 0x00000000000c5947 */ /* 0x000fea0003800000 */
[----:B--2---:R-:W0:Y:S02]  /*6200*/  LDG.E.U8 R155, desc[UR36][R4.64+0x68] ;  /* 0x00006824049b7981 */ /* 0x004e24000c1e1100 */
[----:B0-----:R-:W-:-:S05]  /*6210*/  PRMT R9, R155, 0x8880, RZ ;  /* 0x000088809b097816 */ /* 0x001fca00000000ff */
[----:B------:R-:W-:-:S07]  /*6220*/  IMAD R164, R9, R154, RZ ;  /* 0x0000009a09a47224 */ /* 0x000fce00078e02ff */
.L_x_264:
[----:B------:R-:W-:Y:S05]  /*6230*/  BSYNC B1 ;  /* 0x0000000000017941 */ /* 0x000fea0003800000 */
.L_x_263:
[----:B0-----:R-:W-:Y:S01]  /*6240*/  @!P5 IMAD R9, R76, R153, R164 ;  /* 0x000000994c09d224 */ /* 0x001fe200078e02a4 */
[----:B------:R-:W-:Y:S04]  /*6250*/  BSSY B1, `(.L_x_265) ;  /* 0x0000006000017945 */ /* 0x000fe80003800000 */
[----:B------:R0:W-:Y:S01]  /*6260*/  @!P5 STG.E.U8 desc[UR36][R6.64+0x68], R9 ;  /* 0x000068090600d986 */ /* 0x0001e2000c101124 */
[----:B------:R-:W-:Y:S05]  /*6270*/  @P1 BRA `(.L_x_266) ;  /* 0x00000000000c1947 */ /* 0x000fea0003800000 */
[----:B--2---:R-:W0:Y:S02]  /*6280*/  LDG.E.U8 R155, desc[UR36][R4.64+0x69] ;  /* 0x00006924049b7981 */ /* 0x004e24000c1e1100 */
[----:B0-----:R-:W-:-:S05]  /*6290*/  PRMT R9, R155, 0x8880, RZ ;  /* 0x000088809b097816 */ /* 0x001fca00000000ff */
[----:B------:R-:W-:-:S07]  /*62a0*/  IMAD R164, R9, R154, RZ ;  /* 0x0000009a09a47224 */ /* 0x000fce00078e02ff */
.L_x_266:
[----:B------:R-:W-:Y:S05]  /*62b0*/  BSYNC B1 ;  /* 0x0000000000017941 */ /* 0x000fea0003800000 */
.L_x_265:
        /* <DEDUP_REMOVED lines=11> */
.L_x_268:
[----:B------:R-:W-:Y:S05]  /*6370*/  BSYNC B1 ;  /* 0x0000000000017941 */ /* 0x000fea0003800000 */
.L_x_267:
[----:B0-----:R-:W-:Y:S01]  /*6380*/  @!P4 IMAD R9, R78, R153, R164 ;  /* 0x000000994e09c224 */ /* 0x001fe200078e02a4 */
[----:B------:R-:W-:Y:S04]  /*6390*/  BSSY B1, `(.L_x_269) ;  /* 0x0000006000017945 */ /* 0x000fe80003800000 */
[----:B------:R0:W-:Y:S01]  /*63a0*/  @!P4 STG.E.U8 desc[UR36][R10.64+0x68], R9 ;  /* 0x000068090a00c986 */ /* 0x0001e2000c101124 */
[----:B------:R-:W-:Y:S05]  /*63b0*/  @P3 BRA `(.L_x_270) ;  /* 0x00000000000c3947 */ /* 0x000fea0003800000 */
[----:B--2---:R-:W0:Y:S02]  /*63c0*/  LDG.E.U8 R155, desc[UR36][R12.64+0x69] ;  /* 0x000069240c9b7981 */ /* 0x004e24000c1e1100 */
[----:B0-----:R-:W-:-:S05]  /*63d0*/  PRMT R9, R155, 0x8880, RZ ;  /* 0x000088809b097816 */ /* 0x001fca00000000ff */
[----:B------:R-:W-:-:S07]  /*63e0*/  IMAD R164, R9, R154, RZ ;  /* 0x0000009a09a47224 */ /* 0x000fce00078e02ff */
.L_x_270:
[----:B------:R-:W-:Y:S05]  /*63f0*/  BSYNC B1 ;  /* 0x0000000000017941 */ /* 0x000fea0003800000 */
.L_x_269:
[----:B------:R-:W-:Y:S01]  /*6400*/  @!P3 IMAD R79, R79, R153, R164 ;  /* 0x000000994f4fb224 */ /* 0x000fe200078e02a4 */
[----:B------:R-:W-:Y:S04]  /*6410*/  BSSY B1, `(.L_x_271) ;  /* 0x0000006000017945 */ /* 0x000fe80003800000 */
[----:B------:R0:W-:Y:S01]  /*6420*/  @!P3 STG.E.U8 desc[UR36][R10.64+0x69], R79 ;  /* 0x0000694f0a00b986 */ /* 0x0001e2000c101124 */
[----:B------:R-:W-:Y:S05]  /*6430*/  @P5 BRA `(.L_x_272) ;  /* 0x00000000000c5947 */ /* 0x000fea0003800000 */
[----:B--2---:R-:W0:Y:S02]  /*6440*/  LDG.E.U8 R155, desc[UR36][R4.64+0x70] ;  /* 0x00007024049b7981 */ /* 0x004e24000c1e1100 */
[----:B0-----:R-:W-:-:S05]  /*6450*/  PRMT R9, R155, 0x8880, RZ ;  /* 0x000088809b097816 */ /* 0x001fca00000000ff */
[----:B------:R-:W-:-:S07]  /*6460*/  IMAD R164, R9, R154, RZ ;  /* 0x0000009a09a47224 */ /* 0x000fce00078e02ff */
.L_x_272:
[----:B------:R-:W-:Y:S05]  /*6470*/  BSYNC B1 ;  /* 0x0000000000017941 */ /* 0x000fea0003800000 */
.L_x_271:
[----:B0-----:R-:W-:Y:S01]  /*6480*/  @!P5 IMAD R9, R80, R153, R164 ;  /* 0x000000995009d224 */ /* 0x001fe200078e02a4 */
[----:B------:R-:W-:Y:S04]  /*6490*/  BSSY B1, `(.L_x_273) ;  /* 0x0000006000017945 */ /* 0x000fe80003800000 */
[----:B------:R0:W-:Y:S01]  /*64a0*/  @!P5 STG.E.U8 desc[UR36][R6.64+0x70], R9 ;  /* 0x000070090600d986 */ /* 0x0001e2000c101124 */
[----:B------:R-:W-:Y:S05]  /*64b0*/  @P1 BRA `(.L_x_274) ;  /* 0x00000000000c1947 */ /* 0x000fea0003800000 */
[----:B--2---:R-:W0:Y:S02]  /*64c0*/  LDG.E.U8 R155, desc[UR36][R4.64+0x71] ;  /* 0x00007124049b7981 */ /* 0x004e24000c1e1100 */
[----:B0-----:R-:W-:-:S05]  /*64d0*/  PRMT R9, R155, 0x8880, RZ ;  /* 0x000088809b097816 */ /* 0x001fca00000000ff */
[----:B------:R-:W-:-:S07]  /*64e0*/  IMAD R164, R9, R154, RZ ;  /* 0x0000009a09a47224 */ /* 0x000fce00078e02ff */
.L_x_274:
[----:B------:R-:W-:Y:S05]  /*64f0*/  BSYNC B1 ;  /* 0x0000000000017941 */ /* 0x000fea0003800000 */
.L_x_273:
[----:B------:R-:W-:Y:S01]  /*6500*/  ISETP.LT.OR P4, PT, R3, 0x71, !P0 ;  /* 0x000000710300780c */ /* 0x000fe20004781670 */
[----:B------:R-:W-:Y:S01]  /*6510*/  @!P1 IMAD R81, R81, R153, R164 ;  /* 0x0000009951519224 */ /* 0x000fe200078e02a4 */
[----:B------:R-:W-:Y:S01]  /*6520*/  BSSY B1, `(.L_x_275) ;  /* 0x000000a000017945 */ /* 0x000fe20003800000 */
[C---:B------:R-:W-:Y:S02]  /*6530*/  ISETP.LT.OR P3, PT, R3.reuse, 0x72, !P0 ;  /* 0x000000720300780c */ /* 0x040fe40004761670 */
        /* <DEDUP_REMOVED lines=8> */
.L_x_276:
[----:B------:R-:W-:Y:S05]  /*65c0*/  BSYNC B1 ;  /* 0x0000000000017941 */ /* 0x000fea0003800000 */
.L_x_275:
[----:B0-----:R-:W-:Y:S01]  /*65d0*/  @!P4 IMAD R9, R82, R153, R164 ;  /* 0x000000995209c224 */ /* 0x001fe200078e02a4 */
[----:B------:R-:W-:Y:S04]  /*65e0*/  BSSY B1, `(.L_x_277) ;  /* 0x0000006000017945 */ /* 0x000fe80003800000 */
[----:B------:R0:W-:Y:S01]  /*65f0*/  @!P4 STG.E.U8 desc[UR36][R10.64+0x70], R9 ;  /* 0x000070090a00c986 */ /* 0x0001e2000c101124 */
[----:B------:R-:W-:Y:S05]  /*6600*/  @P3 BRA `(.L_x_278) ;  /* 0x00000000000c3947 */ /* 0x000fea0003800000 */
[----:B--2---:R-:W0:Y:S02]  /*6610*/  LDG.E.U8 R155, desc[UR36][R12.64+0x71] ;  /* 0x000071240c9b7981 */ /* 0x004e24000c1e1100 */
[----:B0-----:R-:W-:-:S05]  /*6620*/  PRMT R9, R155, 0x8880, RZ ;  /* 0x000088809b097816 */ /* 0x001fca00000000ff */
[----:B------:R-:W-:-:S07]  /*6630*/  IMAD R164, R9, R154, RZ ;  /* 0x0000009a09a47224 */ /* 0x000fce00078e02ff */
.L_x_278:
[----:B------:R-:W-:Y:S05]  /*6640*/  BSYNC B1 ;  /* 0x0000000000017941 */ /* 0x000fea0003800000 */
.L_x_277:
[----:B------:R-:W-:Y:S01]  /*6650*/  @!P3 IMAD R83, R83, R153, R164 ;  /* 0x000000995353b224 */ /* 0x000fe200078e02a4 */
[----:B------:R-:W-:Y:S04]  /*6660*/  BSSY B1, `(.L_x_279) ;  /* 0x0000006000017945 */ /* 0x000fe80003800000 */
[----:B------:R0:W-:Y:S01]  /*6670*/  @!P3 STG.E.U8 desc[UR36][R10.64+0x71], R83 ;  /* 0x000071530a00b986 */ /* 0x0001e2000c101124 */
[----:B------:R-:W-:Y:S05]  /*6680*/  @P1 BRA `(.L_x_280) ;  /* 0x00000000000c1947 */ /* 0x000fea0003800000 */
[----:B--2---:R-:W0:Y:S02]  /*6690*/  LDG.E.U8 R155, desc[UR36][R4.64+0x78] ;  /* 0x00007824049b7981 */ /* 0x004e24000c1e1100 */
[----:B0-----:R-:W-:-:S05]  /*66a0*/  PRMT R9, R155, 0x8880, RZ ;  /* 0x000088809b097816 */ /* 0x001fca00000000ff */
[----:B------:R-:W-:-:S07]  /*66b0*/  IMAD R164, R9, R154, RZ ;  /* 0x0000009a09a47224 */ /* 0x000fce00078e02ff */
.L_x_280:
[----:B------:R-:W-:Y:S05]  /*66c0*/  BSYNC B1 ;  /* 0x0000000000017941 */ /* 0x000fea0003800000 */
.L_x_279:
[----:B0-----:R-:W-:Y:S01]  /*66d0*/  @!P1 IMAD R9, R84, R153, R164 ;  /* 0x0000009954099224 */ /* 0x001fe200078e02a4 */
[----:B------:R-:W-:Y:S04]  /*66e0*/  BSSY B1, `(.L_x_281) ;  /* 0x0000006000017945 */ /* 0x000fe80003800000 */
[----:B------:R0:W-:Y:S01]  /*66f0*/  @!P1 STG.E.U8 desc[UR36][R6.64+0x78], R9 ;  /* 0x0000780906009986 */ /* 0x0001e2000c101124 */
[----:B------:R-:W-:Y:S05]  /*6700*/  @P2 BRA `(.L_x_282) ;  /* 0x00000000000c2947 */ /* 0x000fea0003800000 */
[----:B--2---:R-:W0:Y:S02]  /*6710*/  LDG.E.U8 R155, desc[UR36][R4.64+0x79] ;  /* 0x00007924049b7981 */ /* 0x004e24000c1e1100 */
[----:B0-----:R-:W-:-:S05]  /*6720*/  PRMT R9, R155, 0x8880, RZ ;  /* 0x000088809b097816 */ /* 0x001fca00000000ff */
[----:B------:R-:W-:-:S07]  /*6730*/  IMAD R164, R9, R154, RZ ;  /* 0x0000009a09a47224 */ /* 0x000fce00078e02ff */
.L_x_282:
[----:B------:R-:W-:Y:S05]  /*6740*/  BSYNC B1 ;  /* 0x0000000000017941 */ /* 0x000fea0003800000 */
.L_x_281:
[----:B------:R-:W-:Y:S01]  /*6750*/  @!P2 IMAD R85, R85, R153, R164 ;  /* 0x000000995555a224 */ /* 0x000fe200078e02a4 */
[----:B------:R-:W-:Y:S04]  /*6760*/  BSSY B1, `(.L_x_283) ;  /* 0x0000006000017945 */ /* 0x000fe80003800000 */
[----:B------:R0:W-:Y:S01]  /*6770*/  @!P2 STG.E.U8 desc[UR36][R6.64+0x79], R85 ;  /* 0x000079550600a986 */ /* 0x0001e2000c101124 */
[----:B------:R-:W-:Y:S05]  /*6780*/  @P5 BRA `(.L_x_284) ;  /* 0x00000000000c5947 */ /* 0x000fea0003800000 */
[----:B--2---:R-:W2:Y:S02]  /*6790*/  LDG.E.U8 R155, desc[UR36][R12.64+0x78] ;  /* 0x000078240c9b7981 */ /* 0x004ea4000c1e1100 */
[----:B--2---:R-:W-:-:S05]  /*67a0*/  PRMT R5, R155, 0x8880, RZ ;  /* 0x000088809b057816 */ /* 0x004fca00000000ff */
[----:B------:R-:W-:-:S07]  /*67b0*/  IMAD R164, R5, R154, RZ ;  /* 0x0000009a05a47224 */ /* 0x000fce00078e02ff */
.L_x_284:
[----:B------:R-:W-:Y:S05]  /*67c0*/  BSYNC B1 ;  /* 0x0000000000017941 */ /* 0x000fea0003800000 */
.L_x_283:
[----:B------:R-:W-:Y:S01]  /*67d0*/  @!P5 IMAD R5, R86, R153, R164 ;  /* 0x000000995605d224 */ /* 0x000fe200078e02a4 */
[----:B------:R-:W-:Y:S01]  /*67e0*/  ISETP.LT.OR P0, PT, R3, 0x7a, !P0 ;  /* 0x0000007a0300780c */ /* 0x000fe20004701670 */
[----:B------:R-:W-:Y:S03]  /*67f0*/  BSSY B1, `(.L_x_285) ;  /* 0x0000006000017945 */ /* 0x000fe60003800000 */
[----:B------:R0:W-:Y:S09]  /*6800*/  @!P5 STG.E.U8 desc[UR36][R10.64+0x78], R5 ;  /* 0x000078050a00d986 */ /* 0x0001f2000c101124 */
[----:B------:R-:W-:Y:S05]  /*6810*/  @P0 BRA `(.L_x_286) ;  /* 0x00000000000c0947 */ /* 0x000fea0003800000 */
[----:B--2---:R-:W2:Y:S02]  /*6820*/  LDG.E.U8 R155, desc[UR36][R12.64+0x79] ;  /* 0x000079240c9b7981 */ /* 0x004ea4000c1e1100 */
[----:B--2---:R-:W-:-:S05]  /*6830*/  PRMT R3, R155, 0x8880, RZ ;  /* 0x000088809b037816 */ /* 0x004fca00000000ff */
[----:B------:R-:W-:-:S07]  /*6840*/  IMAD R164, R3, R154, RZ ;  /* 0x0000009a03a47224 */ /* 0x000fce00078e02ff */
.L_x_286:
[----:B------:R-:W-:Y:S05]  /*6850*/  BSYNC B1 ;  /* 0x0000000000017941 */ /* 0x000fea0003800000 */
.L_x_285:
[----:B------:R-:W-:Y:S01]  /*6860*/  IMAD R87, R87, R153, R164 ;  /* 0x0000009957577224 */ /* 0x000fe200078e02a4 */
[----:B------:R-:W-:Y:S06]  /*6870*/  @P0 BRA `(.L_x_287) ;  /* 0x0000001800180947 */ /* 0x000fec0003800000 */
[----:B------:R0:W-:Y:S01]  /*6880*/  STG.E.U8 desc[UR36][R10.64+0x79], R87 ;  /* 0x000079570a007986 */ /* 0x0001e2000c101124 */
[----:B------:R-:W-:Y:S05]  /*6890*/  BRA `(.L_x_287) ;  /* 0x0000001800107947 */ /* 0x000fea0003800000 */
.L_x_30:
[C---:B------:R-:W-:Y:S02]  /*68a0*/  ISETP.GE.AND P2, PT, R0.reuse, 0x1, PT ;  /* 0x000000010000780c */ /* 0x040fe40003f46270 */
[----:B------:R-:W-:Y:S02]  /*68b0*/  ISETP.GE.AND P0, PT, R0, 0x9, PT ;  /* 0x000000090000780c */ /* 0x000fe40003f06270 */
[C---:B------:R-:W-:Y:S02]  /*68c0*/  ISETP.LT.OR P3, PT, R3.reuse, 0x1, !P2 ;  /* 0x000000010300780c */ /* 0x040fe40005761670 */
[C---:B------:R-:W-:Y:S02]  /*68d0*/  ISETP.LT.OR P5, PT, R3.reuse, 0x2, !P2 ;  /* 0x000000020300780c */ /* 0x040fe400057a1670 */
[C---:B------:R-:W-:Y:S02]  /*68e0*/  ISETP.LT.OR P1, PT, R3.reuse, 0x1, !P0 ;  /* 0x000000010300780c */ /* 0x040fe40004721670 */
[----:B------:R-:W-:-:S07]  /*68f0*/  ISETP.LT.OR P4, PT, R3, 0x2, !P0 ;  /* 0x000000020300780c */ /* 0x000fce0004781670 */
[-C--:B------:R-:W-:Y:S02]  /*6900*/  @!P3 IMAD R5, R88, R153.reuse, RZ ;  /* 0x000000995805b224 */ /* 0x080fe400078e02ff */
[-C--:B------:R-:W-:Y:S02]  /*6910*/  @!P5 IMAD R89, R89, R153.reuse, RZ ;  /* 0x000000995959d224 */ /* 0x080fe400078e02ff */
[-C--:B------:R-:W-:Y:S01]  /*6920*/  @!P1 IMAD R13, R90, R153.reuse, RZ ;  /* 0x000000995a0d9224 */ /* 0x080fe200078e02ff */
[----:B------:R0:W-:Y:S01]  /*6930*/  @!P3 STG.E.U8 desc[UR36][R158.64], R5 ;  /* 0x000000059e00b986 */ /* 0x0001e2000c101124 */
[----:B------:R-:W-:Y:S01]  /*6940*/  ISETP.LT.OR P3, PT, R3, 0x9, !P2 ;  /* 0x000000090300780c */ /* 0x000fe20005761670 */
[----:B------:R-:W-:Y:S02]  /*6950*/  @!P4 IMAD R91, R91, R153, RZ ;  /* 0x000000995b5bc224 */ /* 0x000fe400078e02ff */
[----:B------:R-:W-:Y:S01]  /*6960*/  @!P5 STG.E.U8 desc[UR36][R158.64+0x1], R89 ;  /* 0x000001599e00d986 */ /* 0x000fe2000c101124 */
[----:B------:R-:W-:-:S03]  /*6970*/  ISETP.LT.OR P5, PT, R3, 0xa, !P2 ;  /* 0x0000000a0300780c */ /* 0x000fc600057a1670 */
[----:B------:R1:W-:Y:S01]  /*6980*/  @!P1 STG.E.U8 desc[UR36][R8.64], R13 ;  /* 0x0000000d08009986 */ /* 0x0003e2000c101124 */
[----:B------:R-:W-:-:S03]  /*6990*/  ISETP.LT.OR P1, PT, R3, 0x9, !P0 ;  /* 0x000000090300780c */ /* 0x000fc60004721670 */
[----:B------:R-:W-:Y:S01]  /*69a0*/  @!P4 STG.E.U8 desc[UR36][R8.64+0x1], R91 ;  /* 0x0000015b0800c986 */ /* 0x000fe2000c101124 */
[----:B------:R-:W-:Y:S01]  /*69b0*/  ISETP.LT.OR P4, PT, R3, 0xa, !P0 ;  /* 0x0000000a0300780c */ /* 0x000fe20004781670 */
[----:B------:R-:W-:-:S04]  /*69c0*/  @!P3 IMAD R15, R92, R153, RZ ;  /* 0x000000995c0fb224 */ /* 0x000fc800078e02ff */
[-C--:B------:R-:W-:Y:S01]  /*69d0*/  @!P5 IMAD R93, R93, R153.reuse, RZ ;  /* 0x000000995d5dd224 */ /* 0x080fe200078e02ff */
[----:B------:R3:W-:Y:S01]  /*69e0*/  @!P3 STG.E.U8 desc[UR36][R158.64+0x8], R15 ;  /* 0x0000080f9e00b986 */ /* 0x0007e2000c101124 */
[C---:B------:R-:W-:Y:S02]  /*69f0*/  ISETP.LT.OR P3, PT, R3.reuse, 0x11, !P2 ;  /* 0x000000110300780c */ /* 0x040fe40005761670 */
[-C--:B0-----:R-:W-:Y:S01]  /*6a00*/  @!P1 IMAD R5, R94, R153.reuse, RZ ;  /* 0x000000995e059224 */ /* 0x081fe200078e02ff */
[----:B------:R-:W-:Y:S01]  /*6a10*/  @!P5 STG.E.U8 desc[UR36][R158.64+0x9], R93 ;  /* 0x0000095d9e00d986 */ /* 0x000fe2000c101124 */
[----:B------:R-:W-:Y:S02]  /*6a20*/  ISETP.LT.OR P5, PT, R3, 0x12, !P2 ;  /* 0x000000120300780c */ /* 0x000fe400057a1670 */
[----:B------:R-:W-:Y:S01]  /*6a30*/  @!P4 IMAD R95, R95, R153, RZ ;  /* 0x000000995f5fc224 */ /* 0x000fe200078e02ff */
[----:B------:R0:W-:Y:S01]  /*6a40*/  @!P1 STG.E.U8 desc[UR36][R8.64+0x8], R5 ;  /* 0x0000080508009986 */ /* 0x0001e2000c101124 */
[----:B------:R-:W-:-:S03]  /*6a50*/  ISETP.LT.OR P1, PT, R3, 0x11, !P0 ;  /* 0x000000110300780c */ /* 0x000fc60004721670 */
[----:B------:R-:W-:Y:S01]  /*6a60*/  @!P4 STG.E.U8 desc[UR36][R8.64+0x9], R95 ;  /* 0x0000095f0800c986 */ /* 0x000fe2000c101124 */
[----:B------:R-:W-:Y:S01]  /*6a70*/  ISETP.LT.OR P4, PT, R3, 0x12, !P0 ;  /* 0x000000120300780c */ /* 0x000fe20004781670 */
[----:B-1----:R-:W-:-:S04]  /*6a80*/  @!P3 IMAD R13, R96, R153, RZ ;  /* 0x00000099600db224 */ /* 0x002fc800078e02ff */
[-C--:B------:R-:W-:Y:S01]  /*6a90*/  @!P5 IMAD R97, R97, R153.reuse, RZ ;  /* 0x000000996161d224 */ /* 0x080fe200078e02ff */
[----:B------:R1:W-:Y:S01]  /*6aa0*/  @!P3 STG.E.U8 desc[UR36][R158.64+0x10], R13 ;  /* 0x0000100d9e00b986 */ /* 0x0003e2000c101124 */
[C---:B------:R-:W-:Y:S02]  /*6ab0*/  ISETP.LT.OR P3, PT, R3.reuse, 0x19, !P2 ;  /* 0x000000190300780c */ /* 0x040fe40005761670 */
[-C--:B---3--:R-:W-:Y:S01]  /*6ac0*/  @!P1 IMAD R15, R98, R153.reuse, RZ ;  /* 0x00000099620f9224 */ /* 0x088fe200078e02ff */
[----:B------:R-:W-:Y:S01]  /*6ad0*/  @!P5 STG.E.U8 desc[UR36][R158.64+0x11], R97 ;  /* 0x000011619e00d986 */ /* 0x000fe2000c101124 */
[----:B------:R-:W-:Y:S02]  /*6ae0*/  ISETP.LT.OR P5, PT, R3, 0x1a, !P2 ;  /* 0x0000001a0300780c */ /* 0x000fe400057a1670 */
[----:B------:R-:W-:Y:S01]  /*6af0*/  @!P4 IMAD R99, R99, R153, RZ ;  /* 0x000000996363c224 */ /* 0x000fe200078e02ff */
[----:B------:R3:W-:Y:S01]  /*6b00*/  @!P1 STG.E.U8 desc[UR36][R8.64+0x10], R15 ;  /* 0x0000100f08009986 */ /* 0x0007e2000c101124 */
[----:B------:R-:W-:-:S03]  /*6b10*/  ISETP.LT.OR P1, PT, R3, 0x19, !P0 ;  /* 0x000000190300780c */ /* 0x000fc60004721670 */
[----:B------:R-:W-:Y:S01]  /*6b20*/  @!P4 STG.E.U8 desc[UR36][R8.64+0x11], R99 ;  /* 0x000011630800c986 */ /* 0x000fe2000c101124 */
[----:B------:R-:W-:Y:S01]  /*6b30*/  ISETP.LT.OR P4, PT, R3, 0x1a, !P0 ;  /* 0x0000001a0300780c */ /* 0x000fe20004781670 */
[----:B0-----:R-:W-:-:S04]  /*6b40*/  @!P3 IMAD R5, R100, R153, RZ ;  /* 0x000000996405b224 */ /* 0x001fc800078e02ff */
[-C--:B------:R-:W-:Y:S01]  /*6b50*/  @!P5 IMAD R101, R101, R153.reuse, RZ ;  /* 0x000000996565d224 */ /* 0x080fe200078e02ff */
[----:B------:R0:W-:Y:S01]  /*6b60*/  @!P3 STG.E.U8 desc[UR36][R158.64+0x18], R5 ;  /* 0x000018059e00b986 */ /* 0x0001e2000c101124 */
[C---:B------:R-:W-:Y:S02]  /*6b70*/  ISETP.LT.OR P3, PT, R3.reuse, 0x21, !P2 ;  /* 0x000000210300780c */ /* 0x040fe40005761670 */
[-C--:B-1----:R-:W-:Y:S01]  /*6b80*/  @!P1 IMAD R13, R102, R153.reuse, RZ ;  /* 0x00000099660d9224 */ /* 0x082fe200078e02ff */
[----:B------:R-:W-:Y:S01]  /*6b90*/  @!P5 STG.E.U8 desc[UR36][R158.64+0x19], R101 ;  /* 0x000019659e00d986 */ /* 0x000fe2000c101124 */
[----:B------:R-:W-:Y:S02]  /*6ba0*/  ISETP.LT.OR P5, PT, R3, 0x22, !P2 ;  /* 0x000000220300780c */ /* 0x000fe400057a1670 */
[----:B------:R-:W-:Y:S01]  /*6bb0*/  @!P4 IMAD R103, R103, R153, RZ ;  /* 0x000000996767c224 */ /* 0x000fe200078e02ff */
[----:B------:R1:W-:Y:S01]  /*6bc0*/  @!P1 STG.E.U8 desc[UR36][R8.64+0x18], R13 ;  /* 0x0000180d08009986 */ /* 0x0003e2000c101124 */
[----:B------:R-:W-:-:S03]  /*6bd0*/  ISETP.LT.OR P1, PT, R3, 0x21, !P0 ;  /* 0x000000210300780c */ /* 0x000fc60004721670 */
[----:B------:R-:W-:Y:S01]  /*6be0*/  @!P4 STG.E.U8 desc[UR36][R8.64+0x19], R103 ;  /* 0x000019670800c986 */ /* 0x000fe2000c101124 */
[----:B------:R-:W-:Y:S01]  /*6bf0*/  ISETP.LT.OR P4, PT, R3, 0x22, !P0 ;  /* 0x000000220300780c */ /* 0x000fe20004781670 */
[----:B---3--:R-:W-:-:S04]  /*6c00*/  @!P3 IMAD R15, R104, R153, RZ ;  /* 0x00000099680fb224 */ /* 0x008fc800078e02ff */
        /* <DEDUP_REMOVED lines=128> */
[----:B------:R-:W-:-:S02]  /*7410*/  ISETP.GE.AND P1, PT, R0, 0x81, PT ;  /* 0x000000810000780c */ /* 0x000fc40003f26270 */
[C---:B------:R-:W-:Y:S01]  /*7420*/  ISETP.LT.OR P5, PT, R3.reuse, 0x79, !P0 ;  /* 0x000000790300780c */ /* 0x040fe200047a1670 */
[----:B------:R-:W-:Y:S01]  /*7430*/  @!P4 STG.E.U8 desc[UR36][R8.64+0x71], R147 ;  /* 0x000071930800c986 */ /* 0x000fe2000c101124 */
[C---:B------:R-:W-:Y:S01]  /*7440*/  ISETP.LT.OR P0, PT, R3.reuse, 0x7a, !P0 ;  /* 0x0000007a0300780c */ /* 0x040fe20004701670 */
[----:B0-----:R-:W-:Y:S01]  /*7450*/  @!P3 IMAD R5, R148, R153, RZ ;  /* 0x000000999405b224 */ /* 0x001fe200078e02ff */
[----:B------:R-:W-:-:S03]  /*7460*/  ISETP.LT.OR P4, PT, R3, 0x1, !P1 ;  /* 0x000000010300780c */ /* 0x000fc60004f81670 */
[----:B------:R-:W-:Y:S01]  /*7470*/  @!P2 IMAD R149, R149, R153, RZ ;  /* 0x000000999595a224 */ /* 0x000fe200078e02ff */
[----:B------:R0:W-:Y:S01]  /*7480*/  @!P3 STG.E.U8 desc[UR36][R158.64+0x78], R5 ;  /* 0x000078059e00b986 */ /* 0x0001e2000c101124 */
[----:B------:R-:W-:-:S03]  /*7490*/  ISETP.LT.OR P3, PT, R3, 0x2, !P1 ;  /* 0x000000020300780c */ /* 0x000fc60004f61670 */
[----:B------:R-:W-:Y:S01]  /*74a0*/  @!P2 STG.E.U8 desc[UR36][R158.64+0x79], R149 ;  /* 0x000079959e00a986 */ /* 0x000fe2000c101124 */
[-C--:B-1----:R-:W-:Y:S01]  /*74b0*/  @!P5 IMAD R13, R150, R153.reuse, RZ ;  /* 0x00000099960dd224 */ /* 0x082fe200078e02ff */
[----:B------:R-:W-:Y:S01]  /*74c0*/  ISETP.GE.AND P2, PT, R0, 0x89, PT ;  /* 0x000000890000780c */ /* 0x000fe20003f46270 */
[-C--:B------:R-:W-:Y:S02]  /*74d0*/  @!P0 IMAD R151, R151, R153.reuse, RZ ;  /* 0x0000009997978224 */ /* 0x080fe400078e02ff */
[----:B---3--:R-:W-:Y:S01]  /*74e0*/  @!P4 IMAD R15, R24, R153, RZ ;  /* 0x00000099180fc224 */ /* 0x008fe200078e02ff */
[----:B------:R1:W-:Y:S01]  /*74f0*/  @!P5 STG.E.U8 desc[UR36][R8.64+0x78], R13 ;  /* 0x0000780d0800d986 */ /* 0x0003e2000c101124 */
[----:B------:R-:W-:-:S03]  /*7500*/  ISETP.LT.OR P5, PT, R3, 0x1, !P2 ;  /* 0x000000010300780c */ /* 0x000fc600057a1670 */
[----:B------:R-:W-:Y:S01]  /*7510*/  @!P3 IMAD R25, R25, R153, RZ ;  /* 0x000000991919b224 */ /* 0x000fe200078e02ff */
[----:B------:R-:W-:Y:S01]  /*7520*/  @!P0 STG.E.U8 desc[UR36][R8.64+0x79], R151 ;  /* 0x0000799708008986 */ /* 0x000fe2000c101124 */
[----:B------:R-:W-:-:S03]  /*7530*/  ISETP.LT.OR P0, PT, R3, 0x2, !P2 ;  /* 0x000000020300780c */ /* 0x000fc60005701670 */
[----:B------:R-:W-:Y:S01]  /*7540*/  @!P4 STG.E.U8 desc[UR36][R6.64], R15 ;  /* 0x0000000f0600c986 */ /* 0x000fe2000c101124 */
        /* <DEDUP_REMOVED lines=19> */
[-C--:B------:R-:W-:Y:S01]  /*7680*/  @!P4 IMAD R9, R32, R153.reuse, RZ ;  /* 0x000000992009c224 */ /* 0x080fe200078e02ff */
        /* <DEDUP_REMOVED lines=127> */
[----:B-1----:R-:W-:-:S04]  /*7e80*/  @!P5 IMAD R13, R74, R153, RZ ;  /* 0x000000994a0dd224 */ /* 0x002fc800078e02ff */
        /* <DEDUP_REMOVED lines=12> */
[----:B------:R-:W-:-:S04]  /*7f50*/  @!P0 IMAD R9, R78, R153, RZ ;  /* 0x000000994e098224 */ /* 0x000fc800078e02ff */
[-C--:B------:R-:W-:Y:S01]  /*7f60*/  @!P4 IMAD R79, R79, R153.reuse, RZ ;  /* 0x000000994f4fc224 */ /* 0x080fe200078e02ff */
[----:B------:R1:W-:Y:S01]  /*7f70*/  @!P0 STG.E.U8 desc[UR36][R10.64+0x68], R9 ;  /* 0x000068090a008986 */ /* 0x0003e2000c101124 */
[----:B------:R-:W-:Y:S02]  /*7f80*/  ISETP.LT.OR P0, PT, R3, 0x71, !P2 ;  /* 0x000000710300780c */ /* 0x000fe40005701670 */
[----:B------:R-:W-:Y:S01]  /*7f90*/  @!P3 IMAD R81, R81, R153, RZ ;  /* 0x000000995151b224 */ /* 0x000fe200078e02ff */
[----:B------:R3:W-:Y:S01]  /*7fa0*/  @!P4 STG.E.U8 desc[UR36][R10.64+0x69], R79 ;  /* 0x0000694f0a00c986 */ /* 0x0007e2000c101124 */
[----:B------:R-:W-:-:S03]  /*7fb0*/  ISETP.LT.OR P4, PT, R3, 0x72, !P2 ;  /* 0x000000720300780c */ /* 0x000fc60005781670 */
[----:B------:R3:W-:Y:S01]  /*7fc0*/  @!P3 STG.E.U8 desc[UR36][R6.64+0x71], R81 ;  /* 0x000071510600b986 */ /* 0x0007e2000c101124 */
[C---:B------:R-:W-:Y:S02]  /*7fd0*/  ISETP.LT.OR P3, PT, R3.reuse, 0x79, !P1 ;  /* 0x000000790300780c */ /* 0x040fe40004f61670 */
[C---:B------:R-:W-:Y:S01]  /*7fe0*/  ISETP.LT.OR P1, PT, R3.reuse, 0x7a, !P1 ;  /* 0x0000007a0300780c */ /* 0x040fe20004f21670 */
[----:B------:R3:W-:Y:S01]  /*7ff0*/  @!P5 STG.E.U8 desc[UR36][R6.64+0x70], R13 ;  /* 0x0000700d0600d986 */ /* 0x0007e2000c101124 */
[C---:B------:R-:W-:Y:S02]  /*8000*/  ISETP.LT.OR P5, PT, R3.reuse, 0x79, !P2 ;  /* 0x000000790300780c */ /* 0x040fe400057a1670 */
[----:B------:R-:W-:Y:S01]  /*8010*/  ISETP.LT.OR P2, PT, R3, 0x7a, !P2 ;  /* 0x0000007a0300780c */ /* 0x000fe20005741670 */
[-C--:B------:R-:W-:Y:S02]  /*8020*/  @!P0 IMAD R3, R82, R153.reuse, RZ ;  /* 0x0000009952038224 */ /* 0x080fe400078e02ff */
[----:B------:R-:W-:-:S03]  /*8030*/  @!P4 IMAD R83, R83, R153, RZ ;  /* 0x000000995353c224 */ /* 0x000fc600078e02ff */
[----:B------:R3:W-:Y:S01]  /*8040*/  @!P0 STG.E.U8 desc[UR36][R10.64+0x70], R3 ;  /* 0x000070030a008986 */ /* 0x0007e2000c101124 */
[-C--:B0-----:R-:W-:Y:S02]  /*8050*/  @!P3 IMAD R5, R84, R153.reuse, RZ ;  /* 0x000000995405b224 */ /* 0x081fe400078e02ff */
[-C--:B------:R-:W-:Y:S01]  /*8060*/  @!P1 IMAD R85, R85, R153.reuse, RZ ;  /* 0x0000009955559224 */ /* 0x080fe200078e02ff */
[----:B------:R3:W-:Y:S01]  /*8070*/  @!P4 STG.E.U8 desc[UR36][R10.64+0x71], R83 ;  /* 0x000071530a00c986 */ /* 0x0007e2000c101124 */
[-C--:B-1----:R-:W-:Y:S02]  /*8080*/  @!P5 IMAD R9, R86, R153.reuse, RZ ;  /* 0x000000995609d224 */ /* 0x082fe400078e02ff */
[----:B------:R-:W-:Y:S01]  /*8090*/  @!P2 IMAD R87, R87, R153, RZ ;  /* 0x000000995757a224 */ /* 0x000fe200078e02ff */
[----:B------:R3:W-:Y:S04]  /*80a0*/  @!P3 STG.E.U8 desc[UR36][R6.64+0x78], R5 ;  /* 0x000078050600b986 */ /* 0x0007e8000c101124 */
[----:B------:R3:W-:Y:S04]  /*80b0*/  @!P1 STG.E.U8 desc[UR36][R6.64+0x79], R85 ;  /* 0x0000795506009986 */ /* 0x0007e8000c101124 */
[----:B------:R3:W-:Y:S04]  /*80c0*/  @!P5 STG.E.U8 desc[UR36][R10.64+0x78], R9 ;  /* 0x000078090a00d986 */ /* 0x0007e8000c101124 */
[----:B------:R3:W-:Y:S02]  /*80d0*/  @!P2 STG.E.U8 desc[UR36][R10.64+0x79], R87 ;  /* 0x000079570a00a986 */ /* 0x0007e4000c101124 */
.L_x_287:
[----:B------:R-:W-:Y:S05]  /*80e0*/  BSYNC B0 ;  /* 0x0000000000007941 */ /* 0x000fea0003800000 */
.L_x_29:
[----:B------:R-:W-:Y:S01]  /*80f0*/  ULDC UR4, c[0x0][0xc] ;  /* 0x0000030000047ab9 */ /* 0x000fe20000000800 */
[----:B------:R-:W-:Y:S01]  /*8100*/  ULDC UR5, c[0x0][0x10] ;  /* 0x0000040000057ab9 */ /* 0x000fe20000000800 */
[----:B---3--:R-:W3:Y:S01]  /*8110*/  LDC R3, c[0x0][0x14] ;  /* 0x00000500ff037b82 */ /* 0x008ee20000000800 */
[----:B------:R-:W-:Y:S01]  /*8120*/  UIMAD.WIDE.U32 UR4, UR4, UR5, URZ ;  /* 0x00000005040472a5 */ /* 0x000fe2000f8e003f */
[----:B------:R-:W-:Y:S01]  /*8130*/  PRMT R0, RZ, 0x7610, R0 ;  /* 0x00007610ff007816 */ /* 0x000fe20000000000 */
[----:B------:R-:W-:Y:S02]  /*8140*/  IMAD.MOV.U32 R23, RZ, RZ, -0x1 ;  /* 0xffffffffff177424 */ /* 0x000fe400078e00ff */
[----:B------:R-:W-:Y:S02]  /*8150*/  IMAD.MOV.U32 R22, RZ, RZ, -0x1 ;  /* 0xffffffffff167424 */ /* 0x000fe400078e00ff */
[----:B---3--:R-:W-:-:S04]  /*8160*/  IMAD.WIDE.U32 R16, R3, UR4, R16 ;  /* 0x0000000403107c25 */ /* 0x008fc8000f8e0010 */
[----:B------:R-:W-:Y:S01]  /*8170*/  IMAD R3, R3, UR5, RZ ;  /* 0x0000000503037c24 */ /* 0x000fe2000f8e02ff */
[----:B------:R-:W-:Y:S02]  /*8180*/  ULDC.64 UR4, c[0x0][0x650] ;  /* 0x0001940000047ab9 */ /* 0x000fe40000000a00 */
[----:B------:R-:W-:Y:S01]  /*8190*/  ISETP.GE.U32.AND P0, PT, R16, UR4, PT ;  /* 0x0000000410007c0c */ /* 0x000fe2000bf06070 */
[----:B------:R-:W-:-:S05]  /*81a0*/  IMAD.IADD R17, R17, 0x1, R3 ;  /* 0x0000000111117824 */ /* 0x000fca00078e0203 */
[----:B------:R-:W-:-:S13]  /*81b0*/  ISETP.GE.U32.AND.EX P0, PT, R17, UR5, PT, P0 ;  /* 0x0000000511007c0c */ /* 0x000fda000bf06100 */
[----:B------:R-:W-:Y:S05]  /*81c0*/  @P0 BRA `(.L_x_288) ;  /* 0x0000000400640947 */ /* 0x000fea0003800000 */
[----:B------:R-:W3:Y:S01]  /*81d0*/  S2R R12, SR_CTAID.X ;  /* 0x00000000000c7919 */ /* 0x000ee20000002500 */
[----:B0-----:R-:W0:Y:S01]  /*81e0*/  LDC.64 R10, c[0x0][0x628] ;  /* 0x00018a00ff0a7b82 */ /* 0x001e220000000a00 */
[----:B------:R-:W-:Y:S01]  /*81f0*/  ULDC UR4, c[0x0][0x150] ;  /* 0x0000540000047ab9 */ /* 0x000fe20000000800 */
[----:B------:R-:W-:Y:S01]  /*8200*/  IMAD.MOV.U32 R8, RZ, RZ, R16 ;  /* 0x000000ffff087224 */ /* 0x000fe200078e0010 */
[----:B------:R-:W0:Y:S01]  /*8210*/  S2R R23, SR_CTAID.Y ;  /* 0x0000000000177919 */ /* 0x000e220000002600 */
[----:B------:R-:W-:-:S04]  /*8220*/  IMAD.MOV.U32 R9, RZ, RZ, R17 ;  /* 0x000000ffff097224 */ /* 0x000fc800078e0011 */
[----:B------:R-:W1:Y:S08]  /*8230*/  LDC R21, c[0x0][0x144] ;  /* 0x00005100ff157b82 */ /* 0x000e700000000800 */
[----:B------:R-:W1:Y:S08]  /*8240*/  LDC R0, c[0x0][0x630] ;  /* 0x00018c00ff007b82 */ /* 0x000e700000000800 */
[----:B------:R-:W1:Y:S01]  /*8250*/  LDC.64 R14, c[0x0][0x620] ;  /* 0x00018800ff0e7b82 */ /* 0x000e620000000a00 */
[----:B0-----:R-:W-:-:S04]  /*8260*/  ISETP.NE.U32.AND P0, PT, R10, RZ, PT ;  /* 0x000000ff0a00720c */ /* 0x001fc80003f05070 */
[----:B------:R-:W-:Y:S02]  /*8270*/  ISETP.NE.AND.EX P0, PT, R11, RZ, PT, P0 ;  /* 0x000000ff0b00720c */ /* 0x000fe40003f05300 */
[----:B---3--:R-:W-:-:S05]  /*8280*/  I2FP.F32.U32 R3, R12 ;  /* 0x0000000c00037245 */ /* 0x008fca0000201000 */
[----:B------:R-:W-:-:S04]  /*8290*/  FMUL R3, R3, UR4 ;  /* 0x0000000403037c20 */ /* 0x000fc80008400000 */
[----:B------:R0:W3:Y:S02]  /*82a0*/  F2I.U32.TRUNC.NTZ R20, R3 ;  /* 0x0000000300147305 */ /* 0x0000e4000020f000 */
[----:B------:R-:W-:Y:S05]  /*82b0*/  @!P0 BRA `(.L_x_289) ;  /* 0x0000000000288947 */ /* 0x000fea0003800000 */
[----:B0-----:R-:W0:Y:S02]  /*82c0*/  LDC R3, c[0x0][0x634] ;  /* 0x00018d00ff037b82 */ /* 0x001e240000000800 */
[----:B0-----:R-:W-:-:S05]  /*82d0*/  IADD3 R3, P0, R16, R3, RZ ;  /* 0x0000000310037210 */ /* 0x001fca0007f1e0ff */
[----:B------:R-:W-:-:S04]  /*82e0*/  IMAD.X R13, RZ, RZ, R17, P0 ;  /* 0x000000ffff0d7224 */ /* 0x000fc800000e0611 */
[----:B------:R-:W-:-:S04]  /*82f0*/  IMAD.WIDE.U32 R4, R13, R10, RZ ;  /* 0x0000000a0d047225 */ /* 0x000fc800078e00ff */
[----:B-1----:R-:W-:-:S04]  /*8300*/  IMAD.WIDE.U32 R6, P0, R3, R11, R4 ;  /* 0x0000000b03067225 */ /* 0x002fc80007800004 */
[----:B------:R-:W-:-:S04]  /*8310*/  IMAD.WIDE.U32 R4, R3, R10, RZ ;  /* 0x0000000a03047225 */ /* 0x000fc800078e00ff */
[----:B------:R-:W-:Y:S01]  /*8320*/  IMAD.X R9, RZ, RZ, RZ, P0 ;  /* 0x000000ffff097224 */ /* 0x000fe200000e06ff */
[----:B------:R-:W-:Y:S01]  /*8330*/  IADD3 RZ, P0, R5, R6, RZ ;  /* 0x0000000605ff7210 */ /* 0x000fe20007f1e0ff */
[----:B------:R-:W-:-:S04]  /*8340*/  IMAD.MOV.U32 R8, RZ, RZ, R7 ;  /* 0x000000ffff087224 */ /* 0x000fc800078e0007 */
[----:B------:R-:W-:-:S08]  /*8350*/  IMAD.WIDE.U32.X R8, R13, R11, R8, P0 ;  /* 0x0000000b0d087225 */ /* 0x000fd000000e0408 */
.L_x_289:
[----:B------:R-:W2:Y:S01]  /*8360*/  LDC.64 R26, c[0x0][0x640] ;  /* 0x00019000ff1a7b82 */ /* 0x000ea20000000a00 */
[-CC-:B-1----:R-:W-:Y:S01]  /*8370*/  SHF.R.U64 R22, R8, R0.reuse, R9.reuse ;  /* 0x0000000008167219 */ /* 0x182fe20000001209 */
[----:B---3--:R-:W-:Y:S01]  /*8380*/  IMAD.MOV R20, RZ, RZ, -R20 ;  /* 0x000000ffff147224 */ /* 0x008fe200078e0a14 */
[----:B------:R-:W-:Y:S01]  /*8390*/  SHF.R.U32.HI R0, RZ, R0, R9 ;  /* 0x00000000ff007219 */ /* 0x000fe20000011609 */
[----:B------:R-:W-:Y:S01]  /*83a0*/  ULDC UR4, c[0x0][0x154] ;  /* 0x0000550000047ab9 */ /* 0x000fe20000000800 */
[----:B0-----:R-:W-:Y:S01]  /*83b0*/  IADD3 R3, P0, RZ, -R22, RZ ;  /* 0x80000016ff037210 */ /* 0x001fe20007f1e0ff */
[----:B------:R-:W-:Y:S02]  /*83c0*/  IMAD R21, R21, R20, R12 ;  /* 0x0000001415157224 */ /* 0x000fe400078e020c */
[----:B------:R-:W0:Y:S01]  /*83d0*/  LDC R6, c[0x0][0x618] ;  /* 0x00018600ff067b82 */ /* 0x000e220000000800 */
[----:B------:R-:W-:Y:S02]  /*83e0*/  IMAD.MOV.U32 R7, RZ, RZ, 0x1 ;  /* 0x00000001ff077424 */ /* 0x000fe400078e00ff */
[----:B------:R-:W-:-:S04]  /*83f0*/  IMAD.X R5, RZ, RZ, ~R0, P0 ;  /* 0x000000ffff057224 */ /* 0x000fc800000e0e00 */
[-C--:B------:R-:W-:Y:S01]  /*8400*/  IMAD R0, R5, R14.reuse, RZ ;  /* 0x0000000e05007224 */ /* 0x080fe200078e02ff */
[----:B------:R-:W1:Y:S01]  /*8410*/  LDC R8, c[0x0][0x608] ;  /* 0x00018200ff087b82 */ /* 0x000e620000000800 */
[----:B------:R-:W-:-:S04]  /*8420*/  IMAD.WIDE.U32 R4, R3, R14, R16 ;  /* 0x0000000e03047225 */ /* 0x000fc800078e0010 */
[----:B------:R-:W-:Y:S01]  /*8430*/  IMAD R3, R3, R15, R0 ;  /* 0x0000000f03037224 */ /* 0x000fe200078e0200 */
[----:B------:R-:W-:Y:S02]  /*8440*/  I2FP.F32.U32 R0, R23 ;  /* 0x0000001700007245 */ /* 0x000fe40000201000 */
[----:B------:R-:W3:Y:S01]  /*8450*/  LDC R24, c[0x0][0x658] ;  /* 0x00019600ff187b82 */ /* 0x000ee20000000800 */
[----:B------:R-:W-:Y:S01]  /*8460*/  IMAD.IADD R3, R5, 0x1, R3 ;  /* 0x0000000105037824 */ /* 0x000fe200078e0203 */
[----:B--2---:R-:W-:Y:S01]  /*8470*/  ISETP.NE.U32.AND P0, PT, R26, RZ, PT ;  /* 0x000000ff1a00720c */ /* 0x004fe20003f05070 */
[----:B------:R-:W-:Y:S01]  /*8480*/  FMUL R0, R0, UR4 ;  /* 0x0000000400007c20 */ /* 0x000fe20008400000 */
[----:B------:R-:W-:Y:S02]  /*8490*/  IMAD.MOV.U32 R5, RZ, RZ, -0x1 ;  /* 0xffffffffff057424 */ /* 0x000fe400078e00ff */
[----:B------:R-:W-:Y:S01]  /*84a0*/  ISETP.NE.AND.EX P0, PT, R27, RZ, PT, P0 ;  /* 0x000000ff1b00720c */ /* 0x000fe20003f05300 */
[----:B------:R2:W2:Y:S01]  /*84b0*/  F2I.U32.TRUNC.NTZ R13, R0 ;  /* 0x00000000000d7305 */ /* 0x0004a2000020f000 */
[----:B------:R-:W2:Y:S01]  /*84c0*/  LDC R20, c[0x0][0x148] ;  /* 0x00005200ff147b82 */ /* 0x000ea20000000800 */
[----:B0-----:R-:W-:-:S02]  /*84d0*/  SHF.R.U64 R12, R4, R6, R3 ;  /* 0x00000006040c7219 */ /* 0x001fc40000001203 */
[----:B------:R-:W-:-:S05]  /*84e0*/  SHF.R.U32.HI R3, RZ, R6, R3 ;  /* 0x00000006ff037219 */ /* 0x000fca0000011603 */
[----:B------:R-:W0:Y:S01]  /*84f0*/  LDC R15, c[0x0][0x600] ;  /* 0x00018000ff0f7b82 */ /* 0x000e220000000800 */
[-CC-:B-1----:R-:W-:Y:S02]  /*8500*/  SHF.R.U64 R10, R12, R8.reuse, R3.reuse ;  /* 0x000000080c0a7219 */ /* 0x182fe40000001203 */
[----:B------:R-:W-:-:S05]  /*8510*/  SHF.R.U32.HI R3, RZ, R8, R3 ;  /* 0x00000008ff037219 */ /* 0x000fca0000011603 */
[----:B------:R-:W1:Y:S01]  /*8520*/  LDC R28, c[0x0][0x648] ;  /* 0x00019200ff1c7b82 */ /* 0x000e620000000800 */
[-C--:B---3--:R-:W-:Y:S02]  /*8530*/  SHF.L.U32 R4, R5, R24.reuse, RZ ;  /* 0x0000001805047219 */ /* 0x088fe400000006ff */
[--C-:B------:R-:W-:Y:S02]  /*8540*/  SHF.R.U64 R14, R10, R24, R3.reuse ;  /* 0x000000180a0e7219 */ /* 0x100fe40000001203 */
[----:B------:R-:W-:Y:S02]  /*8550*/  LOP3.LUT R25, RZ, R4, RZ, 0x33, !PT ;  /* 0x00000004ff197212 */ /* 0x000fe400078e33ff */
[-C--:B------:R-:W-:Y:S01]  /*8560*/  SHF.R.U32.HI R5, RZ, R24.reuse, R3 ;  /* 0x00000018ff057219 */ /* 0x080fe20000011603 */
[----:B------:R-:W3:Y:S01]  /*8570*/  LDC R29, c[0x0][0x638] ;  /* 0x00018e00ff1d7b82 */ /* 0x000ee20000000800 */
[----:B------:R-:W-:Y:S01]  /*8580*/  SHF.L.U32 R152, R7, R24, RZ ;  /* 0x0000001807987219 */ /* 0x000fe200000006ff */
[----:B------:R-:W-:-:S06]  /*8590*/  IMAD.MOV.U32 R4, RZ, RZ, R14 ;  /* 0x000000ffff047224 */ /* 0x000fcc00078e000e */
[----:B------:R-:W0:Y:S01]  /*85a0*/  LDC R30, c[0x0][0x610] ;  /* 0x00018400ff1e7b82 */ /* 0x000e220000000800 */
[----:B------:R-:W-:Y:S05]  /*85b0*/  @!P0 BRA `(.L_x_290) ;  /* 0x0000000000288947 */ /* 0x000fea0003800000 */
[----:B------:R-:W4:Y:S02]  /*85c0*/  LDC R3, c[0x0][0x64c] ;  /* 0x00019300ff037b82 */ /* 0x000f240000000800 */
[----:B----4-:R-:W-:-:S05]  /*85d0*/  IADD3 R3, P0, R14, R3, RZ ;  /* 0x000000030e037210 */ /* 0x010fca0007f1e0ff */
        /* <DEDUP_REMOVED lines=8> */
.L_x_290:
[----:B------:R-:W-:Y:S01]  /*8660*/  ISETP.NE.AND P0, PT, R2, 0x1, PT ;  /* 0x000000010200780c */ /* 0x000fe20003f05270 */
[----:B0-----:R-:W-:Y:S01]  /*8670*/  VIADD R7, R15, 0xffffffff ;  /* 0xffffffff0f077836 */ /* 0x001fe20000000000 */
[----:B-12---:R-:W-:Y:S01]  /*8680*/  SHF.R.U64 R0, R4, R28, R5 ;  /* 0x0000001c04007219 */ /* 0x006fe20000001205 */
[----:B------:R-:W-:Y:S01]  /*8690*/  IMAD.MOV R13, RZ, RZ, -R13 ;  /* 0x000000ffff0d7224 */ /* 0x000fe200078e0a0d */
[----:B------:R-:W-:Y:S01]  /*86a0*/  LOP3.LUT R5, R10, R25, RZ, 0xc0, !PT ;  /* 0x000000190a057212 */ /* 0x000fe200078ec0ff */
[----:B------:R-:W-:Y:S02]  /*86b0*/  IMAD.MOV.U32 R4, RZ, RZ, 0x1 ;  /* 0x00000001ff047424 */ /* 0x000fe400078e00ff */
[----:B------:R-:W-:Y:S02]  /*86c0*/  IMAD.MOV R3, RZ, RZ, -R0 ;  /* 0x000000ffff037224 */ /* 0x000fe400078e0a00 */
[----:B------:R-:W-:Y:S01]  /*86d0*/  IMAD R152, R152, R0, R5 ;  /* 0x0000000098987224 */ /* 0x000fe200078e0205 */
[----:B------:R-:W-:Y:S01]  /*86e0*/  LOP3.LUT R5, R12, R7, RZ, 0xc0, !PT ;  /* 0x000000070c057212 */ /* 0x000fe200078ec0ff */
[----:B---3--:R-:W-:-:S02]  /*86f0*/  IMAD R0, R3, R29, R14 ;  /* 0x0000001d03007224 */ /* 0x008fc400078e020e */
[----:B------:R-:W-:Y:S02]  /*8700*/  @P0 IMAD R21, R20, R13, R23 ;  /* 0x0000000d14150224 */ /* 0x000fe400078e0217 */
[----:B------:R-:W-:Y:S01]  /*8710*/  IMAD R3, R0, R15, R5 ;  /* 0x0000000f00037224 */ /* 0x000fe200078e0205 */
[----:B------:R-:W-:Y:S01]  /*8720*/  PRMT R0, R4, 0x7610, R0 ;  /* 0x0000761004007816 */ /* 0x000fe20000000000 */
[----:B------:R-:W-:-:S05]  /*8730*/  IMAD R152, R152, R30, R21 ;  /* 0x0000001e98987224 */ /* 0x000fca00078e0215 */
[----:B------:R-:W-:Y:S02]  /*8740*/  SEL R23, R3, R152, !P0 ;  /* 0x0000009803177207 */ /* 0x000fe40004000000 */
[----:B------:R-:W-:-:S07]  /*8750*/  SEL R152, R152, R3, !P0 ;  /* 0x0000000398987207 */ /* 0x000fce0004000000 */
.L_x_288:
[----:B------:R-:W-:-:S13]  /*8760*/  LOP3.LUT P0, RZ, R0, 0xff, RZ, 0xc0, !PT ;  /* 0x000000ff00ff7812 */ /* 0x000fda000780c0ff */
[----:B------:R-:W-:Y:S05]  /*8770*/  @P0 BRA `(.L_x_291) ;  /* 0xffffff8800680947 */ /* 0x000fea000383ffff */
[----:B------:R-:W-:Y:S05]  /*8780*/  EXIT ;  /* 0x000000000000794d */ /* 0x000fea0003800000 */
.L_x_4:
[----:B0-----:R-:W-:Y:S01]  /*8790*/  ULDC.64 UR4, c[0x0][0x650] ;  /* 0x0001940000047ab9 */ /* 0x001fe20000000a00 */
        /* <DEDUP_REMOVED lines=25> */
.L_x_293:
[--C-:B------:R-:W-:Y:S01]  /*8930*/  SHF.R.U64 R12, R10, R14, R11.reuse ;  /* 0x0000000e0a0c7219 */ /* 0x100fe2000000120b */
[----:B------:R-:W0:Y:S01]  /*8940*/  LDC R22, c[0x0][0x618] ;  /* 0x00018600ff167b82 */ /* 0x000e220000000800 */
[----:B------:R-:W-:Y:S01]  /*8950*/  I2FP.F32.U32 R6, R4 ;  /* 0x0000000400067245 */ /* 0x000fe20000201000 */
[----:B------:R-:W-:Y:S01]  /*8960*/  ULDC UR4, c[0x0][0x150] ;  /* 0x0000540000047ab9 */ /* 0x000fe20000000800 */
[----:B------:R-:W-:Y:S02]  /*8970*/  SHF.R.U32.HI R5, RZ, R14, R11 ;  /* 0x0000000eff057219 */ /* 0x000fe4000001160b */
[----:B------:R-:W-:Y:S01]  /*8980*/  IADD3 R9, P0, RZ, -R12, RZ ;  /* 0x8000000cff097210 */ /* 0x000fe20007f1e0ff */
[----:B------:R-:W-:Y:S01]  /*8990*/  FMUL R11, R6, UR4 ;  /* 0x00000004060b7c20 */ /* 0x000fe20008400000 */
[----:B------:R-:W-:Y:S01]  /*89a0*/  ULDC UR4, c[0x0][0x154] ;  /* 0x0000550000047ab9 */ /* 0x000fe20000000800 */
[----:B------:R-:W1:Y:S02]  /*89b0*/  LDC.64 R24, c[0x0][0x640] ;  /* 0x00019000ff187b82 */ /* 0x000e640000000a00 */
[----:B------:R-:W-:-:S02]  /*89c0*/  IMAD.X R5, RZ, RZ, ~R5, P0 ;  /* 0x000000ffff057224 */ /* 0x000fc400000e0e05 */
[----:B------:R-:W2:Y:S01]  /*89d0*/  F2I.U32.TRUNC.NTZ R11, R11 ;  /* 0x0000000b000b7305 */ /* 0x000ea2000020f000 */
[----:B------:R-:W-:-:S03]  /*89e0*/  IMAD.WIDE.U32 R6, R9, R20, R16 ;  /* 0x0000001409067225 */ /* 0x000fc600078e0010 */
[----:B------:R-:W3:Y:S01]  /*89f0*/  LDC R13, c[0x0][0x144] ;  /* 0x00005100ff0d7b82 */ /* 0x000ee20000000800 */
[----:B------:R-:W-:-:S04]  /*8a00*/  IMAD R8, R5, R20, RZ ;  /* 0x0000001405087224 */ /* 0x000fc800078e02ff */
[----:B------:R-:W-:Y:S02]  /*8a10*/  IMAD R5, R9, R21, R8 ;  /* 0x0000001509057224 */ /* 0x000fe400078e0208 */
[----:B------:R-:W-:Y:S01]  /*8a20*/  IMAD.MOV.U32 R8, RZ, RZ, -0x1 ;  /* 0xffffffffff087424 */ /* 0x000fe200078e00ff */
[----:B------:R-:W4:Y:S01]  /*8a30*/  LDC R14, c[0x0][0x608] ;  /* 0x00018200ff0e7b82 */ /* 0x000f220000000800 */
[----:B------:R-:W-:Y:S01]  /*8a40*/  IMAD.IADD R5, R7, 0x1, R5 ;  /* 0x0000000107057824 */ /* 0x000fe200078e0205 */
[----:B------:R-:W-:-:S04]  /*8a50*/  I2FP.F32.U32 R7, R3 ;  /* 0x0000000300077245 */ /* 0x000fc80000201000 */
[-C--:B0-----:R-:W-:Y:S01]  /*8a60*/  SHF.R.U64 R10, R6, R22.reuse, R5 ;  /* 0x00000016060a7219 */ /* 0x081fe20000001205 */
[----:B--2---:R-:W-:Y:S01]  /*8a70*/  IMAD.MOV R6, RZ, RZ, -R11 ;  /* 0x000000ffff067224 */ /* 0x004fe200078e0a0b */
[----:B------:R-:W0:Y:S01]  /*8a80*/  LDC R9, c[0x0][0x658] ;  /* 0x00019600ff097b82 */ /* 0x000e220000000800 */
[----:B-1----:R-:W-:Y:S01]  /*8a90*/  ISETP.NE.U32.AND P0, PT, R24, RZ, PT ;  /* 0x000000ff1800720c */ /* 0x002fe20003f05070 */
[----:B------:R-:W-:Y:S01]  /*8aa0*/  FMUL R7, R7, UR4 ;  /* 0x0000000407077c20 */ /* 0x000fe20008400000 */
[----:B------:R-:W-:Y:S02]  /*8ab0*/  SHF.R.U32.HI R5, RZ, R22, R5 ;  /* 0x00000016ff057219 */ /* 0x000fe40000011605 */
[----:B------:R-:W-:-:S03]  /*8ac0*/  ISETP.NE.AND.EX P0, PT, R25, RZ, PT, P0 ;  /* 0x000000ff1900720c */ /* 0x000fc60003f05300 */
[----:B------:R-:W1:Y:S01]  /*8ad0*/  LDC R20, c[0x0][0x148] ;  /* 0x00005200ff147b82 */ /* 0x000e620000000800 */
[----:B---3--:R-:W-:Y:S02]  /*8ae0*/  IMAD R23, R13, R6, R4 ;  /* 0x000000060d177224 */ /* 0x008fe400078e0204 */
[----:B------:R-:W-:-:S05]  /*8af0*/  IMAD.MOV.U32 R6, RZ, RZ, 0x1 ;  /* 0x00000001ff067424 */ /* 0x000fca00078e00ff */
[----:B------:R-:W2:Y:S01]  /*8b00*/  LDC R21, c[0x0][0x600] ;  /* 0x00018000ff157b82 */ /* 0x000ea20000000800 */
[-CC-:B----4-:R-:W-:Y:S02]  /*8b10*/  SHF.R.U64 R13, R10, R14.reuse, R5.reuse ;  /* 0x0000000e0a0d7219 */ /* 0x190fe40000001205 */
[----:B------:R-:W-:Y:S02]  /*8b20*/  SHF.R.U32.HI R4, RZ, R14, R5 ;  /* 0x0000000eff047219 */ /* 0x000fe40000011605 */
[----:B------:R3:W4:Y:S03]  /*8b30*/  F2I.U32.TRUNC.NTZ R14, R7 ;  /* 0x00000007000e7305 */ /* 0x000726000020f000 */
[----:B------:R-:W1:Y:S01]  /*8b40*/  LDC R26, c[0x0][0x648] ;  /* 0x00019200ff1a7b82 */ /* 0x000e620000000800 */
[-C--:B0-----:R-:W-:Y:S02]  /*8b50*/  SHF.R.U64 R15, R13, R9.reuse, R4 ;  /* 0x000000090d0f7219 */ /* 0x081fe40000001204 */
[----:B------:R-:W-:-:S02]  /*8b60*/  SHF.L.U32 R8, R8, R9, RZ ;  /* 0x0000000908087219 */ /* 0x000fc400000006ff */
[-C--:B------:R-:W-:Y:S01]  /*8b70*/  SHF.R.U32.HI R5, RZ, R9.reuse, R4 ;  /* 0x00000009ff057219 */ /* 0x080fe20000011604 */
[----:B------:R-:W-:Y:S01]  /*8b80*/  IMAD.MOV.U32 R4, RZ, RZ, R15 ;  /* 0x000000ffff047224 */ /* 0x000fe200078e000f */
[----:B------:R-:W-:Y:S01]  /*8b90*/  SHF.L.U32 R22, R6, R9, RZ ;  /* 0x0000000906167219 */ /* 0x000fe200000006ff */
[----:B------:R-:W0:Y:S01]  /*8ba0*/  LDC R27, c[0x0][0x638] ;  /* 0x00018e00ff1b7b82 */ /* 0x000e220000000800 */
[----:B------:R-:W-:-:S07]  /*8bb0*/  LOP3.LUT R28, RZ, R8, RZ, 0x33, !PT ;  /* 0x00000008ff1c7212 */ /* 0x000fce00078e33ff */
        /* <DEDUP_REMOVED lines=12> */
.L_x_294:
[----:B------:R-:W-:Y:S01]  /*8c80*/  ISETP.NE.AND P0, PT, R2, 0x1, PT ;  /* 0x000000010200780c */ /* 0x000fe20003f05270 */
[----:B--2---:R-:W-:Y:S01]  /*8c90*/  VIADD R7, R21, 0xffffffff ;  /* 0xffffffff15077836 */ /* 0x004fe20000000000 */
[----:B-1----:R-:W-:Y:S01]  /*8ca0*/  SHF.R.U64 R5, R4, R26, R5 ;  /* 0x0000001a04057219 */ /* 0x002fe20000001205 */
[----:B------:R-:W-:Y:S01]  /*8cb0*/  IMAD.MOV R14, RZ, RZ, -R14 ;  /* 0x000000ffff0e7224 */ /* 0x000fe200078e0a0e */
[----:B------:R-:W-:Y:S01]  /*8cc0*/  LOP3.LUT R4, R13, R28, RZ, 0xc0, !PT ;  /* 0x0000001c0d047212 */ /* 0x000fe200078ec0ff */
[----:B------:R-:W-:Y:S01]  /*8cd0*/  IMAD.MOV.U32 R8, RZ, RZ, R12 ;  /* 0x000000ffff087224 */ /* 0x000fe200078e000c */
[----:B------:R-:W-:Y:S01]  /*8ce0*/  LOP3.LUT R10, R10, R7, RZ, 0xc0, !PT ;  /* 0x000000070a0a7212 */ /* 0x000fe200078ec0ff */
[----:B------:R-:W-:Y:S02]  /*8cf0*/  IMAD.MOV R6, RZ, RZ, -R5 ;  /* 0x000000ffff067224 */ /* 0x000fe400078e0a05 */
[----:B------:R-:W-:-:S04]  /*8d00*/  IMAD R4, R22, R5, R4 ;  /* 0x0000000516047224 */ /* 0x000fc800078e0204 */
[----:B------:R-:W-:Y:S02]  /*8d10*/  @P0 IMAD R23, R20, R14, R3 ;  /* 0x0000000e14170224 */ /* 0x000fe400078e0203 */
[----:B0-----:R-:W-:Y:S02]  /*8d20*/  IMAD R3, R6, R27, R15 ;  /* 0x0000001b06037224 */ /* 0x001fe400078e020f */
[----:B------:R-:W-:Y:S02]  /*8d30*/  IMAD R7, R4, R29, R23 ;  /* 0x0000001d04077224 */ /* 0x000fe400078e0217 */
[----:B------:R-:W-:Y:S02]  /*8d40*/  IMAD R4, R3, R21, R10 ;  /* 0x0000001503047224 */ /* 0x000fe400078e020a */
[----:B------:R-:W-:-:S03]  /*8d50*/  IMAD.MOV.U32 R6, RZ, RZ, 0x1 ;  /* 0x00000001ff067424 */ /* 0x000fc600078e00ff */
[----:B------:R-:W-:Y:S02]  /*8d60*/  SEL R9, R4, R7, !P0 ;  /* 0x0000000704097207 */ /* 0x000fe40004000000 */
[----:B------:R-:W-:-:S07]  /*8d70*/  SEL R7, R7, R4, !P0 ;  /* 0x0000000407077207 */ /* 0x000fce0004000000 */
.L_x_292:
[----:B------:R-:W-:-:S08]  /*8d80*/  NOP ;  /* 0x0000000000007918 */ /* 0x000fd00000000000 */
[----:B------:R-:W0:-:S00]  /*8d90*/  USETMAXREG.DEALLOC.CTAPOOL 0x28 ;  /* 0x00000028000079c8 */ /* 0x000e0000080e0500 */
[----:B0-----:R-:W-:-:S13]  /*8da0*/  ISETP.NE.AND P0, PT, R0, RZ, PT ;  /* 0x000000ff0000720c */ /* 0x001fda0003f05270 */
[----:B------:R-:W-:Y:S05]  /*8db0*/  @P0 EXIT ;  /* 0x000000000000094d */ /* 0x000fea0003800000 */
[----:B------:R-:W-:Y:S01]  /*8dc0*/  LOP3.LUT P0, RZ, R6, 0xff, RZ, 0xc0, !PT ;  /* 0x000000ff06ff7812 */ /* 0x000fe2000780c0ff */
[----:B------:R-:W-:Y:S02]  /*8dd0*/  IMAD.MOV.U32 R0, RZ, RZ, 0x1 ;  /* 0x00000001ff007424 */ /* 0x000fe400078e00ff */
[----:B------:R-:W-:-:S10]  /*8de0*/  IMAD.MOV.U32 R12, RZ, RZ, RZ ;  /* 0x000000ffff0c7224 */ /* 0x000fd400078e00ff */
[----:B------:R-:W-:Y:S05]  /*8df0*/  @!P0 BRA `(.L_x_295) ;  /* 0x0000000c00308947 */ /* 0x000fea0003800000 */
[----:B------:R-:W0:Y:S01]  /*8e00*/  LDC R0, c[0x0][0x28c] ;  /* 0x0000a300ff007b82 */ /* 0x000e220000000800 */
[----:B------:R-:W-:Y:S01]  /*8e10*/  ULDC UR5, c[0x0][0x600] ;  /* 0x0001800000057ab9 */ /* 0x000fe20000000800 */
[----:B------:R-:W-:Y:S01]  /*8e20*/  ULDC UR4, c[0x0][0xc] ;  /* 0x0000030000047ab9 */ /* 0x000fe20000000800 */
[----:B------:R-:W-:Y:S01]  /*8e30*/  UIADD3 UR16, UR5, -0x1, URZ ;  /* 0xffffffff05107890 */ /* 0x000fe2000fffe03f */
[C---:B------:R-:W-:Y:S01]  /*8e40*/  LOP3.LUT P2, RZ, R18.reuse, 0x7f, RZ, 0xc0, !PT ;  /* 0x0000007f12ff7812 */ /* 0x040fe2000784c0ff */
[----:B------:R-:W-:Y:S01]  /*8e50*/  ULDC UR6, c[0x0][0x658] ;  /* 0x0001960000067ab9 */ /* 0x000fe20000000800 */
[----:B------:R-:W-:Y:S01]  /*8e60*/  ULDC UR5, c[0x0][0x10] ;  /* 0x0000040000057ab9 */ /* 0x000fe20000000800 */
[----:B------:R-:W-:Y:S01]  /*8e70*/  UMOV UR7, 0xffffffff ;  /* 0xffffffff00077882 */ /* 0x000fe20000000000 */
[----:B------:R-:W-:Y:S01]  /*8e80*/  UMOV UR8, 0x1 ;  /* 0x0000000100087882 */ /* 0x000fe20000000000 */
[----:B------:R-:W-:Y:S01]  /*8e90*/  UIMAD.WIDE.U32 UR4, UR4, UR5, URZ ;  /* 0x00000005040472a5 */ /* 0x000fe2000f8e003f */
[----:B------:R-:W-:Y:S01]  /*8ea0*/  LOP3.LUT P0, RZ, R18, 0x1f, RZ, 0xc0, !PT ;  /* 0x0000001f12ff7812 */ /* 0x000fe2000780c0ff */
[----:B------:R-:W-:Y:S01]  /*8eb0*/  USHF.L.U32 UR7, UR7, UR6, URZ ;  /* 0x0000000607077299 */ /* 0x000fe2000800063f */
[----:B------:R-:W-:Y:S01]  /*8ec0*/  BSSY B0, `(.L_x_295) ;  /* 0x00000bf000007945 */ /* 0x000fe20003800000 */
[----:B------:R-:W-:Y:S01]  /*8ed0*/  USHF.L.U32 UR18, UR8, UR6, URZ ;  /* 0x0000000608127299 */ /* 0x000fe2000800063f */
[----:B------:R-:W-:Y:S01]  /*8ee0*/  IMAD.MOV.U32 R13, RZ, RZ, 0x1 ;  /* 0x00000001ff0d7424 */ /* 0x000fe200078e00ff */
[----:B------:R-:W-:Y:S01]  /*8ef0*/  LOP3.LUT R11, R19, 0x2, RZ, 0xfc, !PT ;  /* 0x00000002130b7812 */ /* 0x000fe200078efcff */
[----:B------:R-:W-:Y:S01]  /*8f00*/  ULDC UR6, c[0x0][0x14] ;  /* 0x0000050000067ab9 */ /* 0x000fe20000000800 */
[----:B------:R-:W-:Y:S01]  /*8f10*/  PLOP3.LUT P0, PT, P0, P2, PT, 0x8a, 0x0 ;  /* 0x000000000000781c */ /* 0x000fe20000705172 */
[----:B------:R-:W-:Y:S01]  /*8f20*/  UIMAD.WIDE.U32 UR20, UR4, UR6, URZ ;  /* 0x00000006041472a5 */ /* 0x000fe2000f8e003f */
[----:B------:R-:W-:Y:S01]  /*8f30*/  IMAD.MOV.U32 R12, RZ, RZ, RZ ;  /* 0x000000ffff0c7224 */ /* 0x000fe200078e00ff */
[----:B------:R-:W-:-:S02]  /*8f40*/  UIMAD UR13, UR5, UR6, URZ ;  /* 0x00000006050d72a4 */ /* 0x000fc4000f8e023f */
[----:B------:R-:W-:Y:S01]  /*8f50*/  ULOP3.LUT UR17, URZ, UR7, URZ, 0x33, !UPT ;  /* 0x000000073f117292 */ /* 0x000fe2000f8e333f */
[----:B0-----:R-:W-:Y:S01]  /*8f60*/  VIADD R0, R0, 0x1f ;  /* 0x0000001f00007836 */ /* 0x001fe20000000000 */
[----:B------:R-:W-:Y:S01]  /*8f70*/  UIADD3 UR13, UR21, UR13, URZ ;  /* 0x0000000d150d7290 */ /* 0x000fe2000fffe03f */
[----:B------:R-:W-:-:S03]  /*8f80*/  ULDC.64 UR22, c[0x0][0x198] ;  /* 0x0000660000167ab9 */ /* 0x000fc60000000a00 */
[----:B------:R-:W-:-:S04]  /*8f90*/  SHF.R.S32.HI R3, RZ, 0x1f, R0 ;  /* 0x0000001fff037819 */ /* 0x000fc80000011400 */
[----:B------:R-:W-:Y:S01]  /*8fa0*/  LEA.HI R3, R3, R0, RZ, 0x5 ;  /* 0x0000000003037211 */ /* 0x000fe200078f28ff */
[----:B------:R-:W-:-:S03]  /*8fb0*/  IMAD.MOV.U32 R0, RZ, RZ, 0x1 ;  /* 0x00000001ff007424 */ /* 0x000fc600078e00ff */
[----:B------:R-:W-:-:S05]  /*8fc0*/  SHF.R.S32.HI R3, RZ, 0x5, R3 ;  /* 0x00000005ff037819 */ /* 0x000fca0000011403 */
[----:B------:R-:W-:-:S07]  /*8fd0*/  VIADD R10, R3, 0x1 ;  /* 0x00000001030a7836 */ /* 0x000fce0000000000 */
.L_x_307:
[----:B------:R-:W-:-:S03]  /*8fe0*/  UMOV UR4, 0xffffffff ;  /* 0xffffffff00047882 */ /* 0x000fc60000000000 */
[----:B------:R-:W-:Y:S05]  /*8ff0*/  BRA.DIV UR4, `(.L_x_296) ;  /* 0x0000001604907947 */ /* 0x000fea000b800000 */
[----:B------:R-:W-:-:S13]  /*9000*/  ELECT P6, URZ, PT ;  /* 0x00000000003f782f */ /* 0x000fda00038c0000 */
.L_x_332:
[----:B------:R-:W0:Y:S01]  /*9010*/  LDC R4, c[0x0][0x28c] ;  /* 0x0000a300ff047b82 */ /* 0x000e220000000800 */
[----:B------:R-:W-:Y:S01]  /*9020*/  BSSY B1, `(.L_x_297) ;  /* 0x0000037000017945 */ /* 0x000fe20003800000 */
[----:B0-----:R-:W-:-:S13]  /*9030*/  ISETP.LT.OR P6, PT, R4, 0x1, !P6 ;  /* 0x000000010400780c */ /* 0x001fda00077c1670 */
[----:B------:R-:W-:Y:S05]  /*9040*/  @P6 BRA `(.L_x_298) ;  /* 0x0000000000d06947 */ /* 0x000fea0003800000 */
[----:B------:R-:W-:Y:S02]  /*9050*/  IMAD.SHL.U32 R15, R9, 0x80, RZ ;  /* 0x00000080090f7824 */ /* 0x000fe400078e00ff */
[----:B------:R-:W-:Y:S02]  /*9060*/  IMAD.SHL.U32 R18, R7, 0x100, RZ ;  /* 0x0000010007127824 */ /* 0x000fe400078e00ff */
[----:B------:R-:W-:Y:S02]  /*9070*/  IMAD.MOV.U32 R20, RZ, RZ, RZ ;  /* 0x000000ffff147224 */ /* 0x000fe400078e00ff */
[----:B------:R-:W-:Y:S02]  /*9080*/  IMAD.MOV.U32 R4, RZ, RZ, R10 ;  /* 0x000000ffff047224 */ /* 0x000fe400078e000a */
[----:B------:R-:W-:Y:S02]  /*9090*/  IMAD.MOV.U32 R5, RZ, RZ, R0 ;  /* 0x000000ffff057224 */ /* 0x000fe400078e0000 */
[----:B------:R-:W-:-:S07]  /*90a0*/  IMAD.MOV.U32 R6, RZ, RZ, R12 ;  /* 0x000000ffff067224 */ /* 0x000fce00078e000c */
.L_x_302:
[----:B------:R-:W0:Y:S01]  /*90b0*/  S2R R14, SR_CgaCtaId ;  /* 0x00000000000e7919 */ /* 0x000e220000008800 */
[----:B------:R-:W-:Y:S01]  /*90c0*/  MOV R7, 0x400 ;  /* 0x0000040000077802 */ /* 0x000fe20000000f00 */
[----:B------:R-:W1:Y:S03]  /*90d0*/  @!P2 LDC R9, c[0x0][0x500] ;  /* 0x00014000ff09ab82 */ /* 0x000e660000000800 */
[----:B0-----:R-:W-:Y:S02]  /*90e0*/  LEA R21, R14, R7, 0x18 ;  /* 0x000000070e157211 */ /* 0x001fe400078ec0ff */
[----:B------:R-:W-:-:S03]  /*90f0*/  SHF.L.U32 R7, R5, 0x1f, RZ ;  /* 0x0000001f05077819 */ /* 0x000fc600000006ff */
[----:B------:R-:W-:-:S04]  /*9100*/  IMAD R14, R6, 0x8, R21 ;  /* 0x00000008060e7824 */ /* 0x000fc800078e0215 */
[----:B------:R-:W0:Y:S02]  /*9110*/  SYNCS.PHASECHK.TRANS64.TRYWAIT P1, [R14+URZ+0x90], R7 ;  /* 0x000090070e0075a7 */ /* 0x000e24000802017f */
[----:B01----:R-:W-:Y:S05]  /*9120*/  @!P1 BRA `(.L_x_299) ;  /* 0x0000001400649947 */ /* 0x003fea0003800000 */
.L_x_333:
[----:B0-----:R-:W-:Y:S01]  /*9130*/  PRMT R7, R11, 0x9910, RZ ;  /* 0x000099100b077816 */ /* 0x001fe200000000ff */
[----:B------:R0:W-:Y:S03]  /*9140*/  @!P2 SYNCS.ARRIVE.TRANS64 RZ, [R14+URZ], R9 ;  /* 0x000000090effa9a7 */ /* 0x0001e6000800003f */
[----:B------:R-:W-:-:S13]  /*9150*/  ISETP.NE.AND P1, PT, R7, 0x2, PT ;  /* 0x000000020700780c */ /* 0x000fda0003f25270 */
[----:B0-----:R-:W-:Y:S05]  /*9160*/  @P1 BRA `(.L_x_300) ;  /* 0x0000000000041947 */ /* 0x001fea0003800000 */
[----:B------:R-:W-:Y:S01]  /*9170*/  BPT.TRAP 0x1 ;  /* 0x000000040000795c */ /* 0x000fe20000300000 */
.L_x_300:
[----:B------:R-:W-:Y:S05]  /*9180*/  @P0 BRA `(.L_x_301) ;  /* 0x0000000000040947 */ /* 0x000fea0003800000 */
[----:B------:R-:W-:Y:S01]  /*9190*/  BPT.TRAP 0x1 ;  /* 0x000000040000795c */ /* 0x000fe20000300000 */
.L_x_301:
[--C-:B------:R-:W-:Y:S01]  /*91a0*/  IMAD R7, R6, 0x2000, R21.reuse ;  /* 0x0000200006077824 */ /* 0x100fe200078e0215 */
[----:B------:R-:W-:Y:S01]  /*91b0*/  R2UR UR9, R14 ;  /* 0x000000000e0972ca */ /* 0x000fe200000e0000 */
[----:B------:R-:W-:Y:S01]  /*91c0*/  IMAD R21, R6, 0x1000, R21 ;  /* 0x0000100006157824 */ /* 0x000fe200078e0215 */
[----:B------:R-:W-:Y:S01]  /*91d0*/  UIADD3 UR4, UP0, UR22, 0xf0, URZ ;  /* 0x000000f016047890 */ /* 0x000fe2000ff1e03f */
[----:B------:R-:W-:Y:S01]  /*91e0*/  VIADD R4, R4, 0xffffffff ;  /* 0xffffffff04047836 */ /* 0x000fe20000000000 */
[----:B------:R-:W-:Y:S01]  /*91f0*/  R2UR UR5, R7 ;  /* 0x00000000070572ca */ /* 0x000fe200000e0000 */
[----:B------:R-:W-:Y:S01]  /*9200*/  UIADD3 UR24, UP1, UR22, 0x1f0, URZ ;  /* 0x000001f016187890 */ /* 0x000fe2000ff3e03f */
[----:B------:R-:W-:Y:S01]  /*9210*/  R2UR UR8, R21 ;  /* 0x00000000150872ca */ /* 0x000fe200000e0000 */
[----:B------:R-:W-:Y:S01]  /*9220*/  VIADD R6, R6, 0x1 ;  /* 0x0000000106067836 */ /* 0x000fe20000000000 */
[----:B------:R-:W-:Y:S01]  /*9230*/  R2UR UR11, R18 ;  /* 0x00000000120b72ca */ /* 0x000fe200000e0000 */
[----:B------:R-:W-:Y:S01]  /*9240*/  UIADD3.X UR25, URZ, UR23, URZ, UP1, !UPT ;  /* 0x000000173f197290 */ /* 0x000fe20008ffe43f */
[----:B------:R-:W-:Y:S01]  /*9250*/  R2UR UR10, R20 ;  /* 0x00000000140a72ca */ /* 0x000fe200000e0000 */
[----:B------:R-:W-:Y:S01]  /*9260*/  UMOV UR6, 0x0 ;  /* 0x0000000000067882 */ /* 0x000fe20000000000 */
[----:B------:R-:W-:Y:S01]  /*9270*/  R2UR UR12, R8 ;  /* 0x00000000080c72ca */ /* 0x000fe200000e0000 */
[----:B------:R-:W-:Y:S01]  /*9280*/  UMOV UR7, 0x10000000 ;  /* 0x1000000000077882 */ /* 0x000fe20000000000 */
[----:B------:R-:W-:Y:S01]  /*9290*/  R2UR UR19, R15 ;  /* 0x000000000f1372ca */ /* 0x000fe200000e0000 */
[----:B------:R-:W-:Y:S01]  /*92a0*/  VIADD R20, R20, 0x20 ;  /* 0x0000002014147836 */ /* 0x000fe20000000000 */
[----:B------:R-:W-:Y:S01]  /*92b0*/  ISETP.GT.AND P3, PT, R4, 0x1, PT ;  /* 0x000000010400780c */ /* 0x000fe20003f64270 */
[----:B------:R-:W-:Y:S01]  /*92c0*/  UIADD3 UR14, UR5, 0x200, URZ ;  /* 0x00000200050e7890 */ /* 0x000fe2000fffe03f */
[----:B------:R-:W-:Y:S01]  /*92d0*/  ISETP.NE.AND P1, PT, R6, 0x12, PT ;  /* 0x000000120600780c */ /* 0x000fe20003f25270 */
[----:B------:R-:W-:-:S02]  /*92e0*/  UIADD3.X UR5, URZ, UR23, URZ, UP0, !UPT ;  /* 0x000000173f057290 */ /* 0x000fc400087fe43f */
[----:B------:R-:W-:Y:S01]  /*92f0*/  UIADD3 UR15, UR8, 0x24200, URZ ;  /* 0x00024200080f7890 */ /* 0x000fe2000fffe03f */
[----:B------:R-:W-:Y:S02]  /*9300*/  SEL R14, RZ, 0x1, P1 ;  /* 0x00000001ff0e7807 */ /* 0x000fe40000800000 */
[----:B------:R-:W-:Y:S01]  /*9310*/  UMOV UR8, UR14 ;  /* 0x0000000e00087c82 */ /* 0x000fe20008000000 */
[----:B------:R-:W-:Y:S02]  /*9320*/  SEL R6, R6, RZ, P1 ;  /* 0x000000ff06067207 */ /* 0x000fe40000800000 */
[----:B------:R-:W-:Y:S01]  /*9330*/  LOP3.LUT R5, R5, R14, RZ, 0x3c, !PT ;  /* 0x0000000e05057212 */ /* 0x000fe200078e3cff */
[----:B------:R0:W-:Y:S02]  /*9340*/  UTMALDG.3D [UR8], [UR4], desc[UR6] ;  /* 0x00000608040075b4 */ /* 0x0001e40008011000 */
[----:B0-----:R-:W-:Y:S01]  /*9350*/  UMOV UR8, UR15 ;  /* 0x0000000f00087c82 */ /* 0x001fe20008000000 */
[----:B------:R-:W-:-:S02]  /*9360*/  UMOV UR11, UR19 ;  /* 0x00000013000b7c82 */ /* 0x000fc40008000000 */
[----:B------:R0:W-:Y:S02]  /*9370*/  UTMALDG.3D [UR8], [UR24], desc[UR6] ;  /* 0x00000608180075b4 */ /* 0x0001e40008011000 */
[----:B0-----:R-:W-:Y:S05]  /*9380*/  @P3 BRA `(.L_x_302) ;  /* 0xfffffffc00483947 */ /* 0x001fea000383ffff */
.L_x_298:
[----:B------:R-:W-:Y:S05]  /*9390*/  BSYNC B1 ;  /* 0x0000000000017941 */ /* 0x000fea0003800000 */
.L_x_297:
[----:B------:R-:W-:Y:S01]  /*93a0*/  LOP3.LUT P3, RZ, R13, 0xff, RZ, 0xc0, !PT ;  /* 0x000000ff0dff7812 */ /* 0x000fe2000786c0ff */
[----:B------:R-:W-:Y:S01]  /*93b0*/  IMAD.IADD R12, R3, 0x1, R12 ;  /* 0x00000001030c7824 */ /* 0x000fe200078e020c */
[----:B------:R-:W-:Y:S01]  /*93c0*/  IADD3 R16, P4, R16, UR20, RZ ;  /* 0x0000001410107c10 */ /* 0x000fe2000ff9e0ff */
[----:B------:R-:W-:Y:S01]  /*93d0*/  ULDC.64 UR4, c[0x0][0x650] ;  /* 0x0001940000047ab9 */ /* 0x000fe20000000a00 */
[----:B------:R-:W-:Y:S01]  /*93e0*/  BSSY B1, `(.L_x_303) ;  /* 0x000006a000017945 */ /* 0x000fe20003800000 */
[----:B------:R-:W-:Y:S01]  /*93f0*/  IMAD.MOV.U32 R9, RZ, RZ, -0x1 ;  /* 0xffffffffff097424 */ /* 0x000fe200078e00ff */
[----:B------:R-:W-:Y:S01]  /*9400*/  ISETP.GT.U32.AND P1, PT, R12, 0x11, PT ;  /* 0x000000110c00780c */ /* 0x000fe20003f24070 */
[----:B------:R-:W-:Y:S01]  /*9410*/  IMAD.MOV.U32 R8, RZ, RZ, -0x1 ;  /* 0xffffffffff087424 */ /* 0x000fe200078e00ff */
[----:B------:R-:W-:Y:S02]  /*9420*/  IADD3.X R17, R17, UR13, RZ, P4, !PT ;  /* 0x0000000d11117c10 */ /* 0x000fe4000a7fe4ff */
[----:B------:R-:W-:-:S02]  /*9430*/  ISETP.LT.U32.AND P1, PT, R3, 0x12, P1 ;  /* 0x000000120300780c */ /* 0x000fc40000f21070 */
[----:B------:R-:W-:Y:S01]  /*9440*/  PRMT R13, RZ, 0x7610, R13 ;  /* 0x00007610ff0d7816 */ /* 0x000fe2000000000d */
[----:B------:R-:W0:Y:S01]  /*9450*/  @P3 S2R R5, SR_CgaCtaId ;  /* 0x0000000000053919 */ /* 0x000e220000008800 */
[----:B------:R-:W-:-:S04]  /*9460*/  @P3 MOV R4, 0x400 ;  /* 0x0000040000043802 */ /* 0x000fc80000000f00 */
[----:B0-----:R-:W-:Y:S01]  /*9470*/  @P3 LEA R6, R5, R4, 0x18 ;  /* 0x0000000405063211 */ /* 0x001fe200078ec0ff */
[----:B------:R-:W-:-:S03]  /*9480*/  IMAD.WIDE.U32 R4, R12, 0x38e38e39, RZ ;  /* 0x38e38e390c047825 */ /* 0x000fc600078e00ff */
[----:B------:R0:W-:Y:S01]  /*9490*/  @P3 SYNCS.ARRIVE.TRANS64.A1T0 RZ, [R6+URZ+0x138], RZ ;  /* 0x000138ff06ff39a7 */ /* 0x0001e2000810003f */
[----:B------:R-:W-:Y:S02]  /*94a0*/  ISETP.GE.U32.AND P3, PT, R3, 0x12, PT ;  /* 0x000000120300780c */ /* 0x000fe40003f66070 */
[----:B------:R-:W-:Y:S02]  /*94b0*/  SHF.R.U32.HI R7, RZ, 0x2, R5 ;  /* 0x00000002ff077819 */ /* 0x000fe40000011605 */
[----:B------:R-:W-:Y:S02]  /*94c0*/  SEL R5, RZ, 0x1, !P1 ;  /* 0x00000001ff057807 */ /* 0x000fe40004800000 */
[----:B------:R-:W-:Y:S01]  /*94d0*/  ISETP.GE.U32.AND P1, PT, R16, UR4, PT ;  /* 0x0000000410007c0c */ /* 0x000fe2000bf26070 */
[----:B------:R-:W-:Y:S01]  /*94e0*/  IMAD R12, R7, -0x12, R12 ;  /* 0xffffffee070c7824 */ /* 0x000fe200078e020c */
[----:B------:R-:W-:Y:S02]  /*94f0*/  LOP3.LUT R0, R0, R5, RZ, 0x3c, !PT ;  /* 0x0000000500007212 */ /* 0x000fe400078e3cff */
[----:B------:R-:W-:-:S02]  /*9500*/  ISETP.GE.U32.AND.EX P1, PT, R17, UR5, PT, P1 ;  /* 0x0000000511007c0c */ /* 0x000fc4000bf26110 */
[----:B------:R-:W-:Y:S02]  /*9510*/  PRMT R4, RZ, 0x7610, R4 ;  /* 0x00007610ff047816 */ /* 0x000fe40000000004 */
[----:B------:R-:W-:Y:S01]  /*9520*/  @P3 LOP3.LUT R0, R0, 0x1, R7, 0x78, !PT ;  /* 0x0000000100003812 */ /* 0x000fe200078e7807 */
[----:B------:R-:W-:-:S08]  /*9530*/  IMAD.MOV.U32 R7, RZ, RZ, -0x1 ;  /* 0xffffffffff077424 */ /* 0x000fd000078e00ff */
[----:B0-----:R-:W-:Y:S05]  /*9540*/  @P1 BRA `(.L_x_304) ;  /* 0x00000004004c1947 */ /* 0x001fea0003800000 */
[----:B------:R-:W-:Y:S01]  /*9550*/  ULDC.64 UR4, c[0x0][0x628] ;  /* 0x00018a0000047ab9 */ /* 0x000fe20000000a00 */
[----:B------:R-:W0:Y:S01]  /*9560*/  S2R R15, SR_CTAID.X ;  /* 0x00000000000f7919 */ /* 0x000e220000002500 */
[----:B------:R-:W-:Y:S01]  /*9570*/  ISETP.NE.U32.AND P1, PT, RZ, UR4, PT ;  /* 0x00000004ff007c0c */ /* 0x000fe2000bf25070 */
[----:B------:R-:W-:Y:S01]  /*9580*/  ULDC UR7, c[0x0][0x630] ;  /* 0x00018c0000077ab9 */ /* 0x000fe20000000800 */
[----:B------:R-:W-:Y:S01]  /*9590*/  IMAD.MOV.U32 R4, RZ, RZ, R16 ;  /* 0x000000ffff047224 */ /* 0x000fe200078e0010 */
[----:B------:R-:W1:Y:S01]  /*95a0*/  S2R R14, SR_CTAID.Y ;  /* 0x00000000000e7919 */ /* 0x000e620000002600 */
[----:B------:R-:W-:Y:S01]  /*95b0*/  ISETP.NE.AND.EX P1, PT, RZ, UR5, PT, P1 ;  /* 0x00000005ff007c0c */ /* 0x000fe2000bf25310 */
[----:B------:R-:W-:-:S12]  /*95c0*/  IMAD.MOV.U32 R5, RZ, RZ, R17 ;  /* 0x000000ffff057224 */ /* 0x000fd800078e0011 */
[----:B------:R-:W-:Y:S05]  /*95d0*/  @!P1 BRA `(.L_x_305) ;  /* 0x0000000000289947 */ /* 0x000fea0003800000 */
[----:B------:R-:W-:Y:S02]  /*95e0*/  ULDC UR6, c[0x0][0x634] ;  /* 0x00018d0000067ab9 */ /* 0x000fe40000000800 */
[----:B------:R-:W-:-:S05]  /*95f0*/  IADD3 R9, P1, R16, UR6, RZ ;  /* 0x0000000610097c10 */ /* 0x000fca000ff3e0ff */
[----:B------:R-:W-:-:S04]  /*9600*/  IMAD.X R21, RZ, RZ, R17, P1 ;  /* 0x000000ffff157224 */ /* 0x000fc800008e0611 */
[----:B------:R-:W-:-:S04]  /*9610*/  IMAD.WIDE.U32 R6, R21, UR4, RZ ;  /* 0x0000000415067c25 */ /* 0x000fc8000f8e00ff */
[----:B------:R-:W-:-:S04]  /*9620*/  IMAD.WIDE.U32 R6, P1, R9, UR5, R6 ;  /* 0x0000000509067c25 */ /* 0x000fc8000f820006 */
[----:B------:R-:W-:-:S04]  /*9630*/  IMAD.WIDE.U32 R8, R9, UR4, RZ ;  /* 0x0000000409087c25 */ /* 0x000fc8000f8e00ff */
[----:B------:R-:W-:Y:S01]  /*9640*/  IMAD.X R5, RZ, RZ, RZ, P1 ;  /* 0x000000ffff057224 */ /* 0x000fe200008e06ff */
[----:B------:R-:W-:Y:S01]  /*9650*/  IADD3 RZ, P1, R9, R6, RZ ;  /* 0x0000000609ff7210 */ /* 0x000fe20007f3e0ff */
[----:B------:R-:W-:-:S04]  /*9660*/  IMAD.MOV.U32 R4, RZ, RZ, R7 ;  /* 0x000000ffff047224 */ /* 0x000fc800078e0007 */
[----:B------:R-:W-:-:S08]  /*9670*/  IMAD.WIDE.U32.X R4, R21, UR5, R4, P1 ;  /* 0x0000000515047c25 */ /* 0x000fd000088e0404 */
.L_x_305:
[--C-:B------:R-:W-:Y:S01]  /*9680*/  SHF.R.U64 R8, R4, UR7, R5.reuse ;  /* 0x0000000704087c19 */ /* 0x100fe20008001205 */
[----:B------:R-:W-:Y:S01]  /*9690*/  ULDC.64 UR4, c[0x0][0x620] ;  /* 0x0001880000047ab9 */ /* 0x000fe20000000a00 */
[----:B------:R-:W-:Y:S01]  /*96a0*/  SHF.R.U32.HI R4, RZ, UR7, R5 ;  /* 0x00000007ff047c19 */ /* 0x000fe20008011605 */
[----:B------:R-:W2:Y:S01]  /*96b0*/  LDC R24, c[0x0][0x144] ;  /* 0x00005100ff187b82 */ /* 0x000ea20000000800 */
[----:B------:R-:W-:Y:S01]  /*96c0*/  IADD3 R7, P1, RZ, -R8, RZ ;  /* 0x80000008ff077210 */ /* 0x000fe20007f3e0ff */
[----:B------:R-:W-:Y:S01]  /*96d0*/  ULDC.64 UR8, c[0x0][0x640] ;  /* 0x0001900000087ab9 */ /* 0x000fe20000000a00 */
[----:B0-----:R-:W-:Y:S01]  /*96e0*/  I2FP.F32.U32 R9, R15 ;  /* 0x0000000f00097245 */ /* 0x001fe20000201000 */
[----:B------:R-:W-:Y:S02]  /*96f0*/  ULDC UR6, c[0x0][0x608] ;  /* 0x0001820000067ab9 */ /* 0x000fe40000000800 */
[----:B------:R-:W-:Y:S01]  /*9700*/  IMAD.X R4, RZ, RZ, ~R4, P1 ;  /* 0x000000ffff047224 */ /* 0x000fe200008e0e04 */
[----:B------:R-:W-:Y:S01]  /*9710*/  ISETP.NE.U32.AND P1, PT, RZ, UR8, PT ;  /* 0x00000008ff007c0c */ /* 0x000fe2000bf25070 */
[----:B------:R-:W0:Y:S02]  /*9720*/  LDC R21, c[0x0][0x148] ;  /* 0x00005200ff157b82 */ /* 0x000e240000000800 */
[----:B------:R-:W-:Y:S01]  /*9730*/  IMAD R6, R4, UR4, RZ ;  /* 0x0000000404067c24 */ /* 0x000fe2000f8e02ff */
[----:B------:R-:W-:Y:S01]  /*9740*/  ISETP.NE.AND.EX P1, PT, RZ, UR9, PT, P1 ;  /* 0x00000009ff007c0c */ /* 0x000fe2000bf25310 */
[----:B------:R-:W-:Y:S01]  /*9750*/  IMAD.WIDE.U32 R4, R7, UR4, R16 ;  /* 0x0000000407047c25 */ /* 0x000fe2000f8e0010 */
[----:B------:R-:W-:-:S03]  /*9760*/  ULDC UR4, c[0x0][0x150] ;  /* 0x0000540000047ab9 */ /* 0x000fc60000000800 */
[----:B------:R-:W-:Y:S02]  /*9770*/  IMAD R7, R7, UR5, R6 ;  /* 0x0000000507077c24 */ /* 0x000fe4000f8e0206 */
[----:B------:R-:W-:Y:S01]  /*9780*/  FMUL R6, R9, UR4 ;  /* 0x0000000409067c20 */ /* 0x000fe20008400000 */
[----:B------:R-:W-:Y:S01]  /*9790*/  ULDC UR4, c[0x0][0x618] ;  /* 0x0001860000047ab9 */ /* 0x000fe20000000800 */
[----:B------:R-:W-:Y:S01]  /*97a0*/  ULDC UR5, c[0x0][0x154] ;  /* 0x0000550000057ab9 */ /* 0x000fe20000000800 */
[----:B------:R-:W-:-:S03]  /*97b0*/  IMAD.IADD R5, R5, 0x1, R7 ;  /* 0x0000000105057824 */ /* 0x000fc600078e0207 */
[----:B------:R-:W3:Y:S02]  /*97c0*/  F2I.U32.TRUNC.NTZ R6, R6 ;  /* 0x0000000600067305 */ /* 0x000ee4000020f000 */
[----:B------:R-:W-:Y:S02]  /*97d0*/  SHF.R.U64 R9, R4, UR4, R5 ;  /* 0x0000000404097c19 */ /* 0x000fe40008001205 */
[----:B-1----:R-:W-:-:S05]  /*97e0*/  I2FP.F32.U32 R4, R14 ;  /* 0x0000000e00047245 */ /* 0x002fca0000201000 */
[----:B------:R-:W-:Y:S01]  /*97f0*/  FMUL R22, R4, UR5 ;  /* 0x0000000504167c20 */ /* 0x000fe20008400000 */
[----:B------:R-:W-:Y:S01]  /*9800*/  SHF.R.U32.HI R4, RZ, UR4, R5 ;  /* 0x00000004ff047c19 */ /* 0x000fe20008011605 */
[----:B------:R-:W-:-:S03]  /*9810*/  ULDC UR4, c[0x0][0x658] ;  /* 0x0001960000047ab9 */ /* 0x000fc60000000800 */
[--C-:B------:R-:W-:Y:S01]  /*9820*/  SHF.R.U64 R20, R9, UR6, R4.reuse ;  /* 0x0000000609147c19 */ /* 0x100fe20008001204 */
[----:B------:R-:W1:Y:S01]  /*9830*/  F2I.U32.TRUNC.NTZ R22, R22 ;  /* 0x0000001600167305 */ /* 0x000e62000020f000 */
[----:B------:R-:W-:Y:S01]  /*9840*/  SHF.R.U32.HI R5, RZ, UR6, R4 ;  /* 0x00000006ff057c19 */ /* 0x000fe20008011604 */
[----:B---3--:R-:W-:-:S03]  /*9850*/  IMAD.MOV R6, RZ, RZ, -R6 ;  /* 0x000000ffff067224 */ /* 0x008fc600078e0a06 */
[----:B------:R-:W-:Y:S01]  /*9860*/  SHF.R.U64 R18, R20, UR4, R5 ;  /* 0x0000000414127c19 */ /* 0x000fe20008001205 */
[----:B--2---:R-:W-:Y:S01]  /*9870*/  IMAD R15, R24, R6, R15 ;  /* 0x00000006180f7224 */ /* 0x004fe200078e020f */
[----:B------:R-:W-:-:S03]  /*9880*/  SHF.R.U32.HI R23, RZ, UR4, R5 ;  /* 0x00000004ff177c19 */ /* 0x000fc60008011605 */
[----:B------:R-:W-:Y:S02]  /*9890*/  IMAD.MOV.U32 R4, RZ, RZ, R18 ;  /* 0x000000ffff047224 */ /* 0x000fe400078e0012 */
[----:B------:R-:W-:Y:S01]  /*98a0*/  IMAD.MOV.U32 R5, RZ, RZ, R23 ;  /* 0x000000ffff057224 */ /* 0x000fe200078e0017 */
[----:B-1----:R-:W-:Y:S06]  /*98b0*/  @!P1 BRA `(.L_x_306) ;  /* 0x0000000000289947 */ /* 0x002fec0003800000 */
[----:B------:R-:W-:Y:S02]  /*98c0*/  ULDC UR4, c[0x0][0x64c] ;  /* 0x0001930000047ab9 */ /* 0x000fe40000000800 */
[----:B------:R-:W-:-:S05]  /*98d0*/  IADD3 R5, P1, R18, UR4, RZ ;  /* 0x0000000412057c10 */ /* 0x000fca000ff3e0ff */
[----:B------:R-:W-:-:S04]  /*98e0*/  IMAD.X R23, RZ, RZ, R23, P1 ;  /* 0x000000ffff177224 */ /* 0x000fc800008e0617 */
[----:B------:R-:W-:-:S04]  /*98f0*/  IMAD.WIDE.U32 R6, R23, UR8, RZ ;  /* 0x0000000817067c25 */ /* 0x000fc8000f8e00ff */
[----:B------:R-:W-:-:S04]  /*9900*/  IMAD.WIDE.U32 R6, P1, R5, UR9, R6 ;  /* 0x0000000905067c25 */ /* 0x000fc8000f820006 */
[----:B------:R-:W-:-:S04]  /*9910*/  IMAD.WIDE.U32 R4, R5, UR8, RZ ;  /* 0x0000000805047c25 */ /* 0x000fc8000f8e00ff */
[----:B------:R-:W-:Y:S01]  /*9920*/  IMAD.MOV.U32 R4, RZ, RZ, R7 ;  /* 0x000000ffff047224 */ /* 0x000fe200078e0007 */
[----:B------:R-:W-:Y:S01]  /*9930*/  IADD3 RZ, P3, R5, R6, RZ ;  /* 0x0000000605ff7210 */ /* 0x000fe20007f7e0ff */
[----:B------:R-:W-:-:S04]  /*9940*/  IMAD.X R5, RZ, RZ, RZ, P1 ;  /* 0x000000ffff057224 */ /* 0x000fc800008e06ff */
[----:B------:R-:W-:-:S08]  /*9950*/  IMAD.WIDE.U32.X R4, R23, UR9, R4, P3 ;  /* 0x0000000917047c25 */ /* 0x000fd000098e0404 */
.L_x_306:
[----:B------:R-:W-:Y:S01]  /*9960*/  ISETP.NE.AND P1, PT, R2, 0x1, PT ;  /* 0x000000010200780c */ /* 0x000fe20003f25270 */
[----:B------:R-:W-:Y:S01]  /*9970*/  ULDC UR4, c[0x0][0x648] ;  /* 0x0001920000047ab9 */ /* 0x000fe20000000800 */
[----:B------:R-:W-:Y:S01]  /*9980*/  LOP3.LUT R20, R20, UR17, RZ, 0xc0, !PT ;  /* 0x0000001114147c12 */ /* 0x000fe2000f8ec0ff */
[----:B------:R-:W-:Y:S01]  /*9990*/  IMAD.MOV R22, RZ, RZ, -R22 ;  /* 0x000000ffff167224 */ /* 0x000fe200078e0a16 */
[----:B------:R-:W-:Y:S01]  /*99a0*/  SHF.R.U64 R5, R4, UR4, R5 ;  /* 0x0000000404057c19 */ /* 0x000fe20008001205 */
[----:B------:R-:W-:Y:S01]  /*99b0*/  ULDC UR4, c[0x0][0x638] ;  /* 0x00018e0000047ab9 */ /* 0x000fe20000000800 */
[----:B------:R-:W-:Y:S01]  /*99c0*/  LOP3.LUT R9, R9, UR16, RZ, 0xc0, !PT ;  /* 0x0000001009097c12 */ /* 0x000fe2000f8ec0ff */
[----:B------:R-:W-:Y:S01]  /*99d0*/  ULDC UR5, c[0x0][0x610] ;  /* 0x0001840000057ab9 */ /* 0x000fe20000000800 */
[----:B------:R-:W-:Y:S02]  /*99e0*/  IMAD.MOV.U32 R4, RZ, RZ, 0x1 ;  /* 0x00000001ff047424 */ /* 0x000fe400078e00ff */
[----:B------:R-:W-:-:S02]  /*99f0*/  IMAD.MOV R7, RZ, RZ, -R5 ;  /* 0x000000ffff077224 */ /* 0x000fc400078e0a05 */
[----:B------:R-:W-:Y:S02]  /*9a00*/  IMAD R20, R5, UR18, R20 ;  /* 0x0000001205147c24 */ /* 0x000fe4000f8e0214 */
[----:B0-----:R-:W-:Y:S02]  /*9a10*/  @P1 IMAD R15, R21, R22, R14 ;  /* 0x00000016150f1224 */ /* 0x001fe400078e020e */
[----:B------:R-:W-:Y:S01]  /*9a20*/  IMAD R18, R7, UR4, R18 ;  /* 0x0000000407127c24 */ /* 0x000fe2000f8e0212 */
[----:B------:R-:W-:Y:S01]  /*9a30*/  ULDC UR4, c[0x0][0x600] ;  /* 0x0001800000047ab9 */ /* 0x000fe20000000800 */
[----:B------:R-:W-:Y:S02]  /*9a40*/  IMAD R15, R20, UR5, R15 ;  /* 0x00000005140f7c24 */ /* 0x000fe4000f8e020f */
[----:B------:R-:W-:-:S05]  /*9a50*/  IMAD R18, R18, UR4, R9 ;  /* 0x0000000412127c24 */ /* 0x000fca000f8e0209 */
[----:B------:R-:W-:Y:S02]  /*9a60*/  SEL R9, R18, R15, !P1 ;  /* 0x0000000f12097207 */ /* 0x000fe40004800000 */
[----:B------:R-:W-:-:S07]  /*9a70*/  SEL R7, R15, R18, !P1 ;  /* 0x000000120f077207 */ /* 0x000fce0004800000 */
.L_x_304:
[----:B------:R-:W-:Y:S05]  /*9a80*/  BSYNC B1 ;  /* 0x0000000000017941 */ /* 0x000fea0003800000 */
.L_x_303:
[----:B------:R-:W-:-:S13]  /*9a90*/  LOP3.LUT P1, RZ, R4, 0xff, RZ, 0xc0, !PT ;  /* 0x000000ff04ff7812 */ /* 0x000fda000782c0ff */
[----:B------:R-:W-:Y:S05]  /*9aa0*/  @P1 BRA `(.L_x_307) ;  /* 0xfffffff4004c1947 */ /* 0x000fea000383ffff */
[----:B------:R-:W-:Y:S05]  /*9ab0*/  BSYNC B0 ;  /* 0x0000000000007941 */ /* 0x000fea0003800000 */
.L_x_295:
[----:B------:R-:W-:-:S03]  /*9ac0*/  UMOV UR4, 0xffffffff ;  /* 0xffffffff00047882 */ /* 0x000fc60000000000 */
[----:B------:R-:W-:Y:S05]  /*9ad0*/  BRA.DIV UR4, `(.L_x_308) ;  /* 0x0000000e040c7947 */ /* 0x000fea000b800000 */
[----:B------:R-:W-:-:S13]  /*9ae0*/  ELECT P6, URZ, PT ;  /* 0x00000000003f782f */ /* 0x000fda00038c0000 */
.L_x_336:
[----:B------:R-:W-:Y:S04]  /*9af0*/  BSSY B0, `(.L_x_309) ;  /* 0x00000a9000007945 */ /* 0x000fe80003800000 */
[----:B------:R-:W-:Y:S05]  /*9b00*/  @!P6 BRA `(.L_x_310) ;  /* 0x00000008009ce947 */ /* 0x000fea0003800000 */
[----:B------:R-:W-:-:S04]  /*9b10*/  LOP3.LUT R19, R19, 0x2, RZ, 0xfc, !PT ;  /* 0x0000000213137812 */ /* 0x000fc800078efcff */
[----:B------:R-:W-:-:S13]  /*9b20*/  ISETP.NE.AND P0, PT, R19, 0x3, PT ;  /* 0x000000031300780c */ /* 0x000fda0003f05270 */
[----:B------:R-:W-:Y:S05]  /*9b30*/  @!P0 BRA `(.L_x_311) ;  /* 0x0000000000048947 */ /* 0x000fea0003800000 */
[----:B------:R-:W-:Y:S01]  /*9b40*/  BPT.TRAP 0x1 ;  /* 0x000000040000795c */ /* 0x000fe20000300000 */
.L_x_311:
[----:B------:R-:W0:Y:S01]  /*9b50*/  S2R R3, SR_CgaCtaId ;  /* 0x0000000000037919 */ /* 0x000e220000008800 */
[----:B------:R-:W-:-:S04]  /*9b60*/  MOV R2, 0x400 ;  /* 0x0000040000027802 */ /* 0x000fc80000000f00 */
[----:B0-----:R-:W-:Y:S02]  /*9b70*/  LEA R3, R3, R2, 0x18 ;  /* 0x0000000203037211 */ /* 0x001fe400078ec0ff */
[----:B------:R-:W-:-:S03]  /*9b80*/  SHF.L.U32 R2, R0, 0x1f, RZ ;  /* 0x0000001f00027819 */ /* 0x000fc600000006ff */
[----:B------:R-:W-:-:S04]  /*9b90*/  VIADD R3, R3, 0x90 ;  /* 0x0000009003037836 */ /* 0x000fc80000000000 */
[C---:B------:R-:W-:Y:S02]  /*9ba0*/  IMAD R7, R12.reuse, 0x8, R3 ;  /* 0x000000080c077824 */ /* 0x040fe400078e0203 */
[----:B------:R-:W-:Y:S02]  /*9bb0*/  VIADD R12, R12, 0x1 ;  /* 0x000000010c0c7836 */ /* 0x000fe40000000000 */
[----:B------:R-:W0:Y:S03]  /*9bc0*/  SYNCS.PHASECHK.TRANS64.TRYWAIT P0, [R7+URZ], R2 ;  /* 0x00000002070075a7 */ /* 0x000e26000800017f */
[----:B------:R-:W-:-:S04]  /*9bd0*/  ISETP.NE.AND P1, PT, R12, 0x12, PT ;  /* 0x000000120c00780c */ /* 0x000fc80003f25270 */
[----:B------:R-:W-:Y:S02]  /*9be0*/  SEL R5, RZ, 0x1, P1 ;  /* 0x00000001ff057807 */ /* 0x000fe40000800000 */
[----:B------:R-:W-:Y:S02]  /*9bf0*/  SEL R12, R12, RZ, P1 ;  /* 0x000000ff0c0c7207 */ /* 0x000fe40000800000 */
[----:B------:R-:W-:-:S03]  /*9c00*/  LOP3.LUT R5, R0, R5, RZ, 0x3c, !PT ;  /* 0x0000000500057212 */ /* 0x000fc600078e3cff */
[----:B------:R-:W-:Y:S01]  /*9c10*/  IMAD R9, R12, 0x8, R3 ;  /* 0x000000080c097824 */ /* 0x000fe200078e0203 */
[----:B------:R-:W-:Y:S01]  /*9c20*/  SHF.L.U32 R4, R5, 0x1f, RZ ;  /* 0x0000001f05047819 */ /* 0x000fe200000006ff */
[----:B0-----:R-:W-:Y:S06]  /*9c30*/  @!P0 BRA `(.L_x_312) ;  /* 0x0000000800d48947 */ /* 0x001fec0003800000 */
.L_x_337:
[----:B------:R-:W1:Y:S01]  /*9c40*/  SYNCS.PHASECHK.TRANS64.TRYWAIT P0, [R9+URZ], R4 ;  /* 0x00000004090075a7 */ /* 0x000e62000800017f */
[----:B------:R-:W-:-:S05]  /*9c50*/  VIADD R0, R12, 0x1 ;  /* 0x000000010c007836 */ /* 0x000fca0000000000 */
[----:B------:R-:W-:-:S04]  /*9c60*/  ISETP.NE.AND P1, PT, R0, 0x12, PT ;  /* 0x000000120000780c */ /* 0x000fc80003f25270 */
[----:B0-----:R-:W-:Y:S02]  /*9c70*/  SEL R2, RZ, 0x1, P1 ;  /* 0x00000001ff027807 */ /* 0x001fe40000800000 */
[----:B------:R-:W-:Y:S02]  /*9c80*/  SEL R0, R0, RZ, P1 ;  /* 0x000000ff00007207 */ /* 0x000fe40000800000 */
[----:B------:R-:W-:-:S03]  /*9c90*/  LOP3.LUT R7, R5, R2, RZ, 0x3c, !PT ;  /* 0x0000000205077212 */ /* 0x000fc600078e3cff */
[----:B------:R-:W-:Y:S01]  /*9ca0*/  IMAD R6, R0, 0x8, R3 ;  /* 0x0000000800067824 */ /* 0x000fe200078e0203 */
[----:B------:R-:W-:Y:S01]  /*9cb0*/  SHF.L.U32 R5, R7, 0x1f, RZ ;  /* 0x0000001f07057819 */ /* 0x000fe200000006ff */
[----:B-1----:R-:W-:Y:S06]  /*9cc0*/  @!P0 BRA `(.L_x_313) ;  /* 0x0000000800c48947 */ /* 0x002fec0003800000 */
.L_x_338:
[----:B------:R-:W1:Y:S01]  /*9cd0*/  SYNCS.PHASECHK.TRANS64.TRYWAIT P0, [R6+URZ], R5 ;  /* 0x00000005060075a7 */ /* 0x000e62000800017f */
[----:B------:R-:W-:-:S05]  /*9ce0*/  VIADD R0, R0, 0x1 ;  /* 0x0000000100007836 */ /* 0x000fca0000000000 */
[----:B------:R-:W-:-:S04]  /*9cf0*/  ISETP.NE.AND P1, PT, R0, 0x12, PT ;  /* 0x000000120000780c */ /* 0x000fc80003f25270 */
[----:B------:R-:W-:Y:S02]  /*9d00*/  SEL R2, RZ, 0x1, P1 ;  /* 0x00000001ff027807 */ /* 0x000fe40000800000 */
[----:B------:R-:W-:Y:S02]  /*9d10*/  SEL R0, R0, RZ, P1 ;  /* 0x000000ff00007207 */ /* 0x000fe40000800000 */
[----:B------:R-:W-:-:S03]  /*9d20*/  LOP3.LUT R7, R7, R2, RZ, 0x3c, !PT ;  /* 0x0000000207077212 */ /* 0x000fc600078e3cff */
[----:B0-----:R-:W-:Y:S01]  /*9d30*/  IMAD R9, R0, 0x8, R3 ;  /* 0x0000000800097824 */ /* 0x001fe200078e0203 */
[----:B------:R-:W-:Y:S01]  /*9d40*/  SHF.L.U32 R4, R7, 0x1f, RZ ;  /* 0x0000001f07047819 */ /* 0x000fe200000006ff */
[----:B-1----:R-:W-:Y:S06]  /*9d50*/  @!P0 BRA `(.L_x_314) ;  /* 0x0000000800b48947 */ /* 0x002fec0003800000 */
.L_x_339:
        /* <DEDUP_REMOVED lines=9> */
.L_x_340:
        /* <DEDUP_REMOVED lines=9> */
.L_x_341:
        /* <DEDUP_REMOVED lines=9> */
.L_x_342:
        /* <DEDUP_REMOVED lines=9> */
.L_x_343:
        /* <DEDUP_REMOVED lines=9> */
.L_x_344:
        /* <DEDUP_REMOVED lines=9> */
.L_x_345:
        /* <DEDUP_REMOVED lines=9> */
.L_x_346:
        /* <DEDUP_REMOVED lines=9> */
.L_x_347:
        /* <DEDUP_REMOVED lines=9> */
.L_x_348:
        /* <DEDUP_REMOVED lines=9> */
.L_x_349:
        /* <DEDUP_REMOVED lines=9> */
.L_x_350:
        /* <DEDUP_REMOVED lines=9> */
.L_x_351:
        /* <DEDUP_REMOVED lines=9> */
.L_x_352:
[----:B------:R-:W1:Y:S01]  /*a4b0*/  SYNCS.PHASECHK.TRANS64.TRYWAIT P0, [R6+URZ], R5 ;  /* 0x00000005060075a7 */ /* 0x000e62000800017f */
[----:B------:R-:W-:-:S05]  /*a4c0*/  VIADD R0, R0, 0x1 ;  /* 0x0000000100007836 */ /* 0x000fca0000000000 */
[----:B------:R-:W-:-:S04]  /*a4d0*/  ISETP.NE.AND P1, PT, R0, 0x12, PT ;  /* 0x000000120000780c */ /* 0x000fc80003f25270 */
[----:B------:R-:W-:Y:S02]  /*a4e0*/  SEL R2, RZ, 0x1, P1 ;  /* 0x00000001ff027807 */ /* 0x000fe40000800000 */
[----:B------:R-:W-:Y:S02]  /*a4f0*/  SEL R0, R0, RZ, P1 ;  /* 0x000000ff00007207 */ /* 0x000fe40000800000 */
[----:B------:R-:W-:Y:S01]  /*a500*/  LOP3.LUT R2, R7, R2, RZ, 0x3c, !PT ;  /* 0x0000000207027212 */ /* 0x000fe200078e3cff */
[----:B-1----:R-:W-:Y:S06]  /*a510*/  @!P0 BRA `(.L_x_328) ;  /* 0x0000000400dc8947 */ /* 0x002fec0003800000 */
.L_x_353:
[----:B------:R-:W-:Y:S01]  /*a520*/  IMAD R3, R0, 0x8, R3 ;  /* 0x0000000800037824 */ /* 0x000fe200078e0203 */
[----:B------:R-:W-:-:S07]  /*a530*/  SHF.L.U32 R0, R2, 0x1f, RZ ;  /* 0x0000001f02007819 */ /* 0x000fce00000006ff */
.L_x_329:
[----:B--2---:R2:W3:Y:S02]  /*a540*/  SYNCS.PHASECHK.TRANS64.TRYWAIT P0, [R3+URZ], R0 ;  /* 0x00000000030075a7 */ /* 0x0044e4000800017f */
[----:B---3--:R-:W-:Y:S05]  /*a550*/  @!P0 NANOSLEEP.SYNCS 0x989680 ;  /* 0x009896800000895d */ /* 0x008fea0003900000 */
[----:B------:R-:W3:Y:S02]  /*a560*/  @!P0 SYNCS.PHASECHK.TRANS64 P0, [R3+URZ], R0 ;  /* 0x00000000030085a7 */ /* 0x000ee4000800007f */
[----:B---3--:R-:W-:Y:S05]  /*a570*/  @!P0 BRA `(.L_x_329) ;  /* 0xfffffffc00f08947 */ /* 0x008fea000383ffff */
.L_x_310:
[----:B------:R-:W-:Y:S05]  /*a580*/  BSYNC B0 ;  /* 0x0000000000007941 */ /* 0x000fea0003800000 */
.L_x_309:
[----:B------:R-:W-:Y:S05]  /*a590*/  EXIT ;  /* 0x000000000000794d */ /* 0x000fea0003800000 */
.L_x_18:
[----:B----4-:R4:W0:Y:S02]  /*a5a0*/  SYNCS.PHASECHK.TRANS64.TRYWAIT P1, [R3+URZ], R0 ;  /* 0x00000000030075a7 */ /* 0x010824000802017f */
[----:B0-----:R-:W-:Y:S05]  /*a5b0*/  @!P1 NANOSLEEP.SYNCS 0x989680 ;  /* 0x009896800000995d */ /* 0x001fea0003900000 */
[----:B------:R-:W0:Y:S02]  /*a5c0*/  @!P1 SYNCS.PHASECHK.TRANS64 P1, [R3+URZ], R0 ;  /* 0x00000000030095a7 */ /* 0x000e24000802007f */
[----:B0-----:R-:W-:Y:S05]  /*a5d0*/  @!P1 BRA `(.L_x_18) ;  /* 0xfffffffc00f09947 */ /* 0x001fea000383ffff */
[----:B------:R-:W-:Y:S05]  /*a5e0*/  BRA `(.L_x_17) ;  /* 0xffffff6c009c7947 */ /* 0x000fea000383ffff */
.L_x_23:
[----:B-1----:R1:W3:Y:S02]  /*a5f0*/  SYNCS.PHASECHK.TRANS64.TRYWAIT P1, [R5+URZ], R4 ;  /* 0x00000004050075a7 */ /* 0x0022e4000802017f */
[----:B---3--:R-:W-:Y:S05]  /*a600*/  @!P1 NANOSLEEP.SYNCS 0x989680 ;  /* 0x009896800000995d */ /* 0x008fea0003900000 */
[----:B------:R-:W3:Y:S02]  /*a610*/  @!P1 SYNCS.PHASECHK.TRANS64 P1, [R5+URZ], R4 ;  /* 0x00000004050095a7 */ /* 0x000ee4000802007f */
[----:B---3--:R-:W-:Y:S05]  /*a620*/  @!P1 BRA `(.L_x_23) ;  /* 0xfffffffc00f09947 */ /* 0x008fea000383ffff */
[----:B------:R-:W-:Y:S05]  /*a630*/  BRA `(.L_x_22) ;  /* 0xffffff7000407947 */ /* 0x000fea000383ffff */
.L_x_296:
[----:B------:R-:W-:Y:S01]  /*a640*/  BSSY B1, `(.L_x_330) ;  /* 0x0000006000017945 */ /* 0x000fe20003800000 */
[----:B------:R-:W-:-:S07]  /*a650*/  IMAD.MOV.U32 R15, RZ, RZ, -0x1 ;  /* 0xffffffffff0f7424 */ /* 0x000fce00078e00ff */
[----:B------:R-:W-:Y:S05]  /*a660*/  WARPSYNC.COLLECTIVE R15, `(.L_x_331) ;  /* 0x000000000f0c7348 */ /* 0x000fea0003c00000 */
[----:B------:R-:W-:Y:S02]  /*a670*/  ELECT P6, UR62, PT ;  /* 0x00000000003e782f */ /* 0x000fe400038c0000 */
[----:B------:R-:W-:Y:S01]  /*a680*/  MOV R14, UR62 ;  /* 0x0000003e000e7c02 */ /* 0x000fe20008000f00 */
[----:B------:R-:W-:Y:S10]  /*a690*/  ENDCOLLECTIVE ;  /* 0x000000000000791b */ /* 0x000ff40003800000 */
.L_x_331:
[----:B------:R-:W-:Y:S05]  /*a6a0*/  BSYNC B1 ;  /* 0x0000000000017941 */ /* 0x000fea0003800000 */
.L_x_330:
[----:B------:R-:W-:Y:S05]  /*a6b0*/  BRA `(.L_x_332) ;  /* 0xffffffe800547947 */ /* 0x000fea000383ffff */
.L_x_299:
[----:B0-----:R0:W1:Y:S02]  /*a6c0*/  SYNCS.PHASECHK.TRANS64.TRYWAIT P1, [R14+URZ+0x90], R7 ;  /* 0x000090070e0075a7 */ /* 0x001064000802017f */
[----:B-1----:R-:W-:Y:S05]  /*a6d0*/  @!P1 NANOSLEEP.SYNCS 0x989680 ;  /* 0x009896800000995d */ /* 0x002fea0003900000 */
[----:B------:R-:W1:Y:S02]  /*a6e0*/  @!P1 SYNCS.PHASECHK.TRANS64 P1, [R14+URZ+0x90], R7 ;  /* 0x000090070e0095a7 */ /* 0x000e64000802007f */
[----:B-1----:R-:W-:Y:S05]  /*a6f0*/  @!P1 BRA `(.L_x_299) ;  /* 0xfffffffc00f09947 */ /* 0x002fea000383ffff */
[----:B------:R-:W-:Y:S05]  /*a700*/  BRA `(.L_x_333) ;  /* 0xffffffe800887947 */ /* 0x000fea000383ffff */
.L_x_308:
[----:B------:R-:W-:Y:S01]  /*a710*/  BSSY B0, `(.L_x_334) ;  /* 0x0000006000007945 */ /* 0x000fe20003800000 */
[----:B------:R-:W-:-:S07]  /*a720*/  IMAD.MOV.U32 R15, RZ, RZ, -0x1 ;  /* 0xffffffffff0f7424 */ /* 0x000fce00078e00ff */
[----:B------:R-:W-:Y:S05]  /*a730*/  WARPSYNC.COLLECTIVE R15, `(.L_x_335) ;  /* 0x000000000f0c7348 */ /* 0x000fea0003c00000 */
[----:B------:R-:W-:Y:S02]  /*a740*/  ELECT P6, UR62, PT ;  /* 0x00000000003e782f */ /* 0x000fe400038c0000 */
[----:B------:R-:W-:Y:S01]  /*a750*/  MOV R14, UR62 ;  /* 0x0000003e000e7c02 */ /* 0x000fe20008000f00 */
[----:B------:R-:W-:Y:S10]  /*a760*/  ENDCOLLECTIVE ;  /* 0x000000000000791b */ /* 0x000ff40003800000 */
.L_x_335:
[----:B------:R-:W-:Y:S05]  /*a770*/  BSYNC B0 ;  /* 0x0000000000007941 */ /* 0x000fea0003800000 */
.L_x_334:
[----:B------:R-:W-:Y:S05]  /*a780*/  BRA `(.L_x_336) ;  /* 0xfffffff000d87947 */ /* 0x000fea000383ffff */
.L_x_312:
[----:B0-----:R0:W1:Y:S02]  /*a790*/  SYNCS.PHASECHK.TRANS64.TRYWAIT P0, [R7+URZ], R2 ;  /* 0x00000002070075a7 */ /* 0x001064000800017f */
[----:B-1----:R-:W-:Y:S05]  /*a7a0*/  @!P0 NANOSLEEP.SYNCS 0x989680 ;  /* 0x009896800000895d */ /* 0x002fea0003900000 */
[----:B------:R-:W1:Y:S02]  /*a7b0*/  @!P0 SYNCS.PHASECHK.TRANS64 P0, [R7+URZ], R2 ;  /* 0x00000002070085a7 */ /* 0x000e64000800007f */
[----:B-1----:R-:W-:Y:S05]  /*a7c0*/  @!P0 BRA `(.L_x_312) ;  /* 0xfffffffc00f08947 */ /* 0x002fea000383ffff */
[----:B------:R-:W-:Y:S05]  /*a7d0*/  BRA `(.L_x_337) ;  /* 0xfffffff400187947 */ /* 0x000fea000383ffff */
.L_x_313:
[----:B0-----:R0:W1:Y:S02]  /*a7e0*/  SYNCS.PHASECHK.TRANS64.TRYWAIT P0, [R9+URZ], R4 ;  /* 0x00000004090075a7 */ /* 0x001064000800017f */
[----:B-1----:R-:W-:Y:S05]  /*a7f0*/  @!P0 NANOSLEEP.SYNCS 0x989680 ;  /* 0x009896800000895d */ /* 0x002fea0003900000 */
[----:B------:R-:W1:Y:S02]  /*a800*/  @!P0 SYNCS.PHASECHK.TRANS64 P0, [R9+URZ], R4 ;  /* 0x00000004090085a7 */ /* 0x000e64000800007f */
[----:B-1----:R-:W-:Y:S05]  /*a810*/  @!P0 BRA `(.L_x_313) ;  /* 0xfffffffc00f08947 */ /* 0x002fea000383ffff */
[----:B------:R-:W-:Y:S05]  /*a820*/  BRA `(.L_x_338) ;  /* 0xfffffff400287947 */ /* 0x000fea000383ffff */
.L_x_314:
[----:B0-----:R0:W1:Y:S02]  /*a830*/  SYNCS.PHASECHK.TRANS64.TRYWAIT P0, [R6+URZ], R5 ;  /* 0x00000005060075a7 */ /* 0x001064000800017f */
[----:B-1----:R-:W-:Y:S05]  /*a840*/  @!P0 NANOSLEEP.SYNCS 0x989680 ;  /* 0x009896800000895d */ /* 0x002fea0003900000 */
[----:B------:R-:W1:Y:S02]  /*a850*/  @!P0 SYNCS.PHASECHK.TRANS64 P0, [R6+URZ], R5 ;  /* 0x00000005060085a7 */ /* 0x000e64000800007f */
[----:B-1----:R-:W-:Y:S05]  /*a860*/  @!P0 BRA `(.L_x_314) ;  /* 0xfffffffc00f08947 */ /* 0x002fea000383ffff */
[----:B------:R-:W-:Y:S05]  /*a870*/  BRA `(.L_x_339) ;  /* 0xfffffff400387947 */ /* 0x000fea000383ffff */
.L_x_315:
[----:B0-----:R0:W1:Y:S02]  /*a880*/  SYNCS.PHASECHK.TRANS64.TRYWAIT P0, [R9+URZ], R4 ;  /* 0x00000004090075a7 */ /* 0x001064000800017f */
[----:B-1----:R-:W-:Y:S05]  /*a890*/  @!P0 NANOSLEEP.SYNCS 0x989680 ;  /* 0x009896800000895d */ /* 0x002fea0003900000 */
[----:B------:R-:W1:Y:S02]  /*a8a0*/  @!P0 SYNCS.PHASECHK.TRANS64 P0, [R9+URZ], R4 ;  /* 0x00000004090085a7 */ /* 0x000e64000800007f */
[----:B-1----:R-:W-:Y:S05]  /*a8b0*/  @!P0 BRA `(.L_x_315) ;  /* 0xfffffffc00f08947 */ /* 0x002fea000383ffff */
[----:B------:R-:W-:Y:S05]  /*a8c0*/  BRA `(.L_x_340) ;  /* 0xfffffff400487947 */ /* 0x000fea000383ffff */
.L_x_316:
[----:B0-----:R0:W1:Y:S02]  /*a8d0*/  SYNCS.PHASECHK.TRANS64.TRYWAIT P0, [R6+URZ], R5 ;  /* 0x00000005060075a7 */ /* 0x001064000800017f */
[----:B-1----:R-:W-:Y:S05]  /*a8e0*/  @!P0 NANOSLEEP.SYNCS 0x989680 ;  /* 0x009896800000895d */ /* 0x002fea0003900000 */
[----:B------:R-:W1:Y:S02]  /*a8f0*/  @!P0 SYNCS.PHASECHK.TRANS64 P0, [R6+URZ], R5 ;  /* 0x00000005060085a7 */ /* 0x000e64000800007f */
[----:B-1----:R-:W-:Y:S05]  /*a900*/  @!P0 BRA `(.L_x_316) ;  /* 0xfffffffc00f08947 */ /* 0x002fea000383ffff */
[----:B------:R-:W-:Y:S05]  /*a910*/  BRA `(.L_x_341) ;  /* 0xfffffff400587947 */ /* 0x000fea000383ffff */
.L_x_317:
[----:B0-----:R0:W1:Y:S02]  /*a920*/  SYNCS.PHASECHK.TRANS64.TRYWAIT P0, [R9+URZ], R4 ;  /* 0x00000004090075a7 */ /* 0x001064000800017f */
[----:B-1----:R-:W-:Y:S05]  /*a930*/  @!P0 NANOSLEEP.SYNCS 0x989680 ;  /* 0x009896800000895d */ /* 0x002fea0003900000 */
[----:B------:R-:W1:Y:S02]  /*a940*/  @!P0 SYNCS.PHASECHK.TRANS64 P0, [R9+URZ], R4 ;  /* 0x00000004090085a7 */ /* 0x000e64000800007f */
[----:B-1----:R-:W-:Y:S05]  /*a950*/  @!P0 BRA `(.L_x_317) ;  /* 0xfffffffc00f08947 */ /* 0x002fea000383ffff */
[----:B------:R-:W-:Y:S05]  /*a960*/  BRA `(.L_x_342) ;  /* 0xfffffff400687947 */ /* 0x000fea000383ffff */
.L_x_318:
[----:B0-----:R0:W1:Y:S02]  /*a970*/  SYNCS.PHASECHK.TRANS64.TRYWAIT P0, [R6+URZ], R5 ;  /* 0x00000005060075a7 */ /* 0x001064000800017f */
[----:B-1----:R-:W-:Y:S05]  /*a980*/  @!P0 NANOSLEEP.SYNCS 0x989680 ;  /* 0x009896800000895d */ /* 0x002fea0003900000 */
[----:B------:R-:W1:Y:S02]  /*a990*/  @!P0 SYNCS.PHASECHK.TRANS64 P0, [R6+URZ], R5 ;  /* 0x00000005060085a7 */ /* 0x000e64000800007f */
[----:B-1----:R-:W-:Y:S05]  /*a9a0*/  @!P0 BRA `(.L_x_318) ;  /* 0xfffffffc00f08947 */ /* 0x002fea000383ffff */
[----:B------:R-:W-:Y:S05]  /*a9b0*/  BRA `(.L_x_343) ;  /* 0xfffffff400787947 */ /* 0x000fea000383ffff */
.L_x_319:
[----:B0-----:R0:W1:Y:S02]  /*a9c0*/  SYNCS.PHASECHK.TRANS64.TRYWAIT P0, [R9+URZ], R4 ;  /* 0x00000004090075a7 */ /* 0x001064000800017f */
[----:B-1----:R-:W-:Y:S05]  /*a9d0*/  @!P0 NANOSLEEP.SYNCS 0x989680 ;  /* 0x009896800000895d */ /* 0x002fea0003900000 */
[----:B------:R-:W1:Y:S02]  /*a9e0*/  @!P0 SYNCS.PHASECHK.TRANS64 P0, [R9+URZ], R4 ;  /* 0x00000004090085a7 */ /* 0x000e64000800007f */
[----:B-1----:R-:W-:Y:S05]  /*a9f0*/  @!P0 BRA `(.L_x_319) ;  /* 0xfffffffc00f08947 */ /* 0x002fea000383ffff */
[----:B------:R-:W-:Y:S05]  /*aa00*/  BRA `(.L_x_344) ;  /* 0xfffffff400887947 */ /* 0x000fea000383ffff */
.L_x_320:
[----:B0-----:R0:W1:Y:S02]  /*aa10*/  SYNCS.PHASECHK.TRANS64.TRYWAIT P0, [R6+URZ], R5 ;  /* 0x00000005060075a7 */ /* 0x001064000800017f */
[----:B-1----:R-:W-:Y:S05]  /*aa20*/  @!P0 NANOSLEEP.SYNCS 0x989680 ;  /* 0x009896800000895d */ /* 0x002fea0003900000 */
[----:B------:R-:W1:Y:S02]  /*aa30*/  @!P0 SYNCS.PHASECHK.TRANS64 P0, [R6+URZ], R5 ;  /* 0x00000005060085a7 */ /* 0x000e64000800007f */
[----:B-1----:R-:W-:Y:S05]  /*aa40*/  @!P0 BRA `(.L_x_320) ;  /* 0xfffffffc00f08947 */ /* 0x002fea000383ffff */
[----:B------:R-:W-:Y:S05]  /*aa50*/  BRA `(.L_x_345) ;  /* 0xfffffff400987947 */ /* 0x000fea000383ffff */
.L_x_321:
[----:B0-----:R0:W1:Y:S02]  /*aa60*/  SYNCS.PHASECHK.TRANS64.TRYWAIT P0, [R9+URZ], R4 ;  /* 0x00000004090075a7 */ /* 0x001064000800017f */
[----:B-1----:R-:W-:Y:S05]  /*aa70*/  @!P0 NANOSLEEP.SYNCS 0x989680 ;  /* 0x009896800000895d */ /* 0x002fea0003900000 */
[----:B------:R-:W1:Y:S02]  /*aa80*/  @!P0 SYNCS.PHASECHK.TRANS64 P0, [R9+URZ], R4 ;  /* 0x00000004090085a7 */ /* 0x000e64000800007f */
[----:B-1----:R-:W-:Y:S05]  /*aa90*/  @!P0 BRA `(.L_x_321) ;  /* 0xfffffffc00f08947 */ /* 0x002fea000383ffff */
[----:B------:R-:W-:Y:S05]  /*aaa0*/  BRA `(.L_x_346) ;  /* 0xfffffff400a87947 */ /* 0x000fea000383ffff */
.L_x_322:
[----:B0-----:R0:W1:Y:S02]  /*aab0*/  SYNCS.PHASECHK.TRANS64.TRYWAIT P0, [R6+URZ], R5 ;  /* 0x00000005060075a7 */ /* 0x001064000800017f */
[----:B-1----:R-:W-:Y:S05]  /*aac0*/  @!P0 NANOSLEEP.SYNCS 0x989680 ;  /* 0x009896800000895d */ /* 0x002fea0003900000 */
[----:B------:R-:W1:Y:S02]  /*aad0*/  @!P0 SYNCS.PHASECHK.TRANS64 P0, [R6+URZ], R5 ;  /* 0x00000005060085a7 */ /* 0x000e64000800007f */
[----:B-1----:R-:W-:Y:S05]  /*aae0*/  @!P0 BRA `(.L_x_322) ;  /* 0xfffffffc00f08947 */ /* 0x002fea000383ffff */
[----:B------:R-:W-:Y:S05]  /*aaf0*/  BRA `(.L_x_347) ;  /* 0xfffffff400b87947 */ /* 0x000fea000383ffff */
.L_x_323:
[----:B0-----:R0:W1:Y:S02]  /*ab00*/  SYNCS.PHASECHK.TRANS64.TRYWAIT P0, [R9+URZ], R4 ;  /* 0x00000004090075a7 */ /* 0x001064000800017f */
[----:B-1----:R-:W-:Y:S05]  /*ab10*/  @!P0 NANOSLEEP.SYNCS 0x989680 ;  /* 0x009896800000895d */ /* 0x002fea0003900000 */
[----:B------:R-:W1:Y:S02]  /*ab20*/  @!P0 SYNCS.PHASECHK.TRANS64 P0, [R9+URZ], R4 ;  /* 0x00000004090085a7 */ /* 0x000e64000800007f */
[----:B-1----:R-:W-:Y:S05]  /*ab30*/  @!P0 BRA `(.L_x_323) ;  /* 0xfffffffc00f08947 */ /* 0x002fea000383ffff */
[----:B------:R-:W-:Y:S05]  /*ab40*/  BRA `(.L_x_348) ;  /* 0xfffffff400c87947 */ /* 0x000fea000383ffff */
.L_x_324:
[----:B0-----:R0:W1:Y:S02]  /*ab50*/  SYNCS.PHASECHK.TRANS64.TRYWAIT P0, [R6+URZ], R5 ;  /* 0x00000005060075a7 */ /* 0x001064000800017f */
[----:B-1----:R-:W-:Y:S05]  /*ab60*/  @!P0 NANOSLEEP.SYNCS 0x989680 ;  /* 0x009896800000895d */ /* 0x002fea0003900000 */
[----:B------:R-:W1:Y:S02]  /*ab70*/  @!P0 SYNCS.PHASECHK.TRANS64 P0, [R6+URZ], R5 ;  /* 0x00000005060085a7 */ /* 0x000e64000800007f */
[----:B-1----:R-:W-:Y:S05]  /*ab80*/  @!P0 BRA `(.L_x_324) ;  /* 0xfffffffc00f08947 */ /* 0x002fea000383ffff */
[----:B------:R-:W-:Y:S05]  /*ab90*/  BRA `(.L_x_349) ;  /* 0xfffffff400d87947 */ /* 0x000fea000383ffff */
.L_x_325:
[----:B0-----:R0:W1:Y:S02]  /*aba0*/  SYNCS.PHASECHK.TRANS64.TRYWAIT P0, [R9+URZ], R4 ;  /* 0x00000004090075a7 */ /* 0x001064000800017f */
[----:B-1----:R-:W-:Y:S05]  /*abb0*/  @!P0 NANOSLEEP.SYNCS 0x989680 ;  /* 0x009896800000895d */ /* 0x002fea0003900000 */
[----:B------:R-:W1:Y:S02]  /*abc0*/  @!P0 SYNCS.PHASECHK.TRANS64 P0, [R9+URZ], R4 ;  /* 0x00000004090085a7 */ /* 0x000e64000800007f */
[----:B-1----:R-:W-:Y:S05]  /*abd0*/  @!P0 BRA `(.L_x_325) ;  /* 0xfffffffc00f08947 */ /* 0x002fea000383ffff */
[----:B------:R-:W-:Y:S05]  /*abe0*/  BRA `(.L_x_350) ;  /* 0xfffffff400e87947 */ /* 0x000fea000383ffff */
.L_x_326:
[----:B0-----:R0:W1:Y:S02]  /*abf0*/  SYNCS.PHASECHK.TRANS64.TRYWAIT P0, [R6+URZ], R5 ;  /* 0x00000005060075a7 */ /* 0x001064000800017f */
[----:B-1----:R-:W-:Y:S05]  /*ac00*/  @!P0 NANOSLEEP.SYNCS 0x989680 ;  /* 0x009896800000895d */ /* 0x002fea0003900000 */
[----:B------:R-:W1:Y:S02]  /*ac10*/  @!P0 SYNCS.PHASECHK.TRANS64 P0, [R6+URZ], R5 ;  /* 0x00000005060085a7 */ /* 0x000e64000800007f */
[----:B-1----:R-:W-:Y:S05]  /*ac20*/  @!P0 BRA `(.L_x_326) ;  /* 0xfffffffc00f08947 */ /* 0x002fea000383ffff */
[----:B------:R-:W-:Y:S05]  /*ac30*/  BRA `(.L_x_351) ;  /* 0xfffffff400f87947 */ /* 0x000fea000383ffff */
.L_x_327:
[----:B0-----:R0:W1:Y:S02]  /*ac40*/  SYNCS.PHASECHK.TRANS64.TRYWAIT P0, [R9+URZ], R4 ;  /* 0x00000004090075a7 */ /* 0x001064000800017f */
[----:B-1----:R-:W-:Y:S05]  /*ac50*/  @!P0 NANOSLEEP.SYNCS 0x989680 ;  /* 0x009896800000895d */ /* 0x002fea0003900000 */
[----:B------:R-:W1:Y:S02]  /*ac60*/  @!P0 SYNCS.PHASECHK.TRANS64 P0, [R9+URZ], R4 ;  /* 0x00000004090085a7 */ /* 0x000e64000800007f */
[----:B-1----:R-:W-:Y:S05]  /*ac70*/  @!P0 BRA `(.L_x_327) ;  /* 0xfffffffc00f08947 */ /* 0x002fea000383ffff */
[----:B------:R-:W-:Y:S05]  /*ac80*/  BRA `(.L_x_352) ;  /* 0xfffffff800087947 */ /* 0x000fea000383ffff */
.L_x_328:
[----:B-1----:R1:W2:Y:S02]  /*ac90*/  SYNCS.PHASECHK.TRANS64.TRYWAIT P0, [R6+URZ], R5 ;  /* 0x00000005060075a7 */ /* 0x0022a4000800017f */
[----:B--2---:R-:W-:Y:S05]  /*aca0*/  @!P0 NANOSLEEP.SYNCS 0x989680 ;  /* 0x009896800000895d */ /* 0x004fea0003900000 */
[----:B------:R-:W2:Y:S02]  /*acb0*/  @!P0 SYNCS.PHASECHK.TRANS64 P0, [R6+URZ], R5 ;  /* 0x00000005060085a7 */ /* 0x000ea4000800007f */
[----:B--2---:R-:W-:Y:S05]  /*acc0*/  @!P0 BRA `(.L_x_328) ;  /* 0xfffffffc00f08947 */ /* 0x004fea000383ffff */
[----:B------:R-:W-:Y:S05]  /*acd0*/  BRA `(.L_x_353) ;  /* 0xfffffff800107947 */ /* 0x000fea000383ffff */
.L_x_354:
[----:B------:R-:W-:-:S00]  /*ace0*/  BRA `(.L_x_354) ;  /* 0xfffffffc00fc7947 */ /* 0x000fc0000383ffff */
[----:B------:R-:W-:-:S00]  /*acf0*/  NOP ;  /* 0x0000000000007918 */ /* 0x000fc00000000000 */
        /* <DEDUP_REMOVED lines=8> */
.L_x_355:


//--------------------- .nv.global.init           --------------------------
	.section	.nv.global.init,"aw",@progbits
.nv.global.init:
	.type		$str$22,@object
	.size		$str$22,($str$23 - $str$22)
$str$22:
        /*0000*/ 	.byte	0x6b, 0x5f, 0x74, 0x69, 0x6c, 0x65, 0x5f, 0x63, 0x6f, 0x75, 0x6e, 0x74, 0x20, 0x3e, 0x3d, 0x20
        /*0010*/ 	.byte	0x31, 0x00
	.type		$str$23,@object
	.size		$str$23,(__unnamed_1 - $str$23)
$str$23:
        /*0012*/ 	.byte	0x2f, 0x74, 0x6d, 0x70, 0x2f, 0x63, 0x75, 0x74, 0x6c, 0x61, 0x73, 0x73, 0x5f, 0x73, 0x77, 0x65
        /*0022*/ 	.byte	0x65, 0x70, 0x5f, 0x73, 0x72, 0x63, 0x2f, 0x69, 0x6e, 0x63, 0x6c, 0x75, 0x64, 0x65, 0x2f, 0x63
        /*0032*/ 	.byte	0x75, 0x74, 0x6c, 0x61, 0x73, 0x73, 0x2f, 0x67, 0x65, 0x6d, 0x6d, 0x2f, 0x63, 0x6f, 0x6c, 0x6c
        /*0042*/ 	.byte	0x65, 0x63, 0x74, 0x69, 0x76, 0x65, 0x2f, 0x73, 0x6d, 0x39, 0x30, 0x5f, 0x6d, 0x6d, 0x61, 0x5f
        /*0052*/ 	.byte	0x74, 0x6d, 0x61, 0x5f, 0x67, 0x6d, 0x6d, 0x61, 0x5f, 0x73, 0x73, 0x5f, 0x77, 0x61, 0x72, 0x70
        /*0062*/ 	.byte	0x73, 0x70, 0x65, 0x63, 0x69, 0x61, 0x6c, 0x69, 0x7a, 0x65, 0x64, 0x2e, 0x68, 0x70, 0x70, 0x00
	.type		__unnamed_1,@object
	.size		__unnamed_1,(.L_0 - __unnamed_1)
__unnamed_1:
        /*0072*/ 	.byte	0x76, 0x6f, 0x69, 0x64, 0x20, 0x63, 0x75, 0x74, 0x6c, 0x61, 0x73, 0x73, 0x3a, 0x3a, 0x67, 0x65
        /* <DEDUP_REMOVED lines=172> */
        /*0b42*/ 	.byte	0x5d, 0x00
.L_0:


//--------------------- .nv.shared._ZN7cutlass13device_kernelINS_4gemm6kernel13GemmUniversalIN4cute5tupleIJiiiiEEENS1_10collective13CollectiveMmaINS1_34MainloopSm90TmaGmmaWarpSpecializedILi18ENS5_IJNS4_1CILi1EEESB_SB_EEENS1_35KernelTmaWarpSpecializedCooperativeEEENS5_IJNSA_ILi256EEENSA_ILi128EEENSA_ILi32EEEEEEaNS5_IJlSB_lEEEaSJ_NS4_8TiledMMAINS4_8MMA_AtomIJNS4_4SM904GMMA27MMA_64x128x32_S32S8S8_SS_TNEEEENS4_6LayoutINS5_IJNSA_ILi2EEESB_SB_EEENS5_IJSB_NSA_ILi0EEEST_EEEEENS5_IJNS4_10UnderscoreESW_SW_EEEEENS4_13SM90_TMA_LOADENS4_14ComposedLayoutINS4_7SwizzleILi1ELi4ELi3EEENS4_18smem_ptr_flag_bitsILi8EEENSQ_INS5_IJNSA_ILi8EEESH_EEENS5_IJSH_SB_EEEEEEEvNS4_8identityESZ_S19_vS1A_EENS_8epilogue10collective6detail29Sm90TmaWarpSpecializedAdapterINS1D_15DefaultEpilogueIaSJ_SJ_NS1C_6thread17LinearCombinationIaLi1EiiLNS1H_9ScaleType4KindE0ELNS_15FloatRoundStyleE2EaEENS1_15EpilogueDefaultEEEEEvvEEEEvNT_6ParamsE --------------------------
	.section	.nv.shared._ZN7cutlass13device_kernelINS_4gemm6kernel13GemmUniversalIN4cute5tupleIJiiiiEEENS1_10collective13CollectiveMmaINS1_34MainloopSm90TmaGmmaWarpSpecializedILi18ENS5_IJNS4_1CILi1EEESB_SB_EEENS1_35KernelTmaWarpSpecializedCooperativeEEENS5_IJNSA_ILi256EEENSA_ILi128EEENSA_ILi32EEEEEEaNS5_IJlSB_lEEEaSJ_NS4_8TiledMMAINS4_8MMA_AtomIJNS4_4SM904GMMA27MMA_64x128x32_S32S8S8_SS_TNEEEENS4_6LayoutINS5_IJNSA_ILi2EEESB_SB_EEENS5_IJSB_NSA_ILi0EEEST_EEEEENS5_IJNS4_10UnderscoreESW_SW_EEEEENS4_13SM90_TMA_LOADENS4_14ComposedLayoutINS4_7SwizzleILi1ELi4ELi3EEENS4_18smem_ptr_flag_bitsILi8EEENSQ_INS5_IJNSA_ILi8EEESH_EEENS5_IJSH_SB_EEEEEEEvNS4_8identityESZ_S19_vS1A_EENS_8epilogue10collective6detail29Sm90TmaWarpSpecializedAdapterINS1D_15DefaultEpilogueIaSJ_SJ_NS1C_6thread17LinearCombinationIaLi1EiiLNS1H_9ScaleType4KindE0ELNS_15FloatRoundStyleE2EaEENS1_15EpilogueDefaultEEEEEvvEEEEvNT_6ParamsE,"aw",@nobits
	.sectionflags	@""
	.align	16
	.zero		1024


//--------------------- .nv.shared.reserved.0     --------------------------
	.section	.nv.shared.reserved.0,"aw",@nobits
	.weak		__nv_reservedSMEM_offset_0_alias
	.size		__nv_reservedSMEM_offset_0_alias, 0, 0
	.other		__nv_reservedSMEM_offset_0_alias,@"STO_CUDA_RESERVED_SHARED STV_DEFAULT"
__nv_reservedSMEM_offset_0_alias:
	.zero		0


//--------------------- .nv.global                --------------------------
	.section	.nv.global,"aw",@nobits
.nv.global:
	.type		_ZN40_INTERNAL_28fe81c5_4_k_cu_86f697f2_242474cute1_E,@object
	.size		_ZN40_INTERNAL_28fe81c5_4_k_cu_86f697f2_242474cute1_E,(_ZN40_INTERNAL_28fe81c5_4_k_cu_86f697f2_242474cuda3std3__45__cpo6cbeginE - _ZN40_INTERNAL_28fe81c5_4_k_cu_86f697f2_242474cute1_E)
_ZN40_INTERNAL_28fe81c5_4_k_cu_86f697f2_242474cute1_E:
	.zero		1
	.type		_ZN40_INTERNAL_28fe81c5_4_k_cu_86f697f2_242474cuda3std3__45__cpo6cbeginE,@object
	.size		_ZN40_INTERNAL_28fe81c5_4_k_cu_86f697f2_242474cuda3std3__45__cpo6cbeginE,(_ZN40_INTERNAL_28fe81c5_4_k_cu_86f697f2_242474cuda3std3__48in_placeE - _ZN40_INTERNAL_28fe81c5_4_k_cu_86f697f2_242474cuda3std3__45__cpo6cbeginE)
_ZN40_INTERNAL_28fe81c5_4_k_cu_86f697f2_242474cuda3std3__45__cpo6cbeginE:
	.zero		1
	.type		_ZN40_INTERNAL_28fe81c5_4_k_cu_86f697f2_242474cuda3std3__48in_placeE,@object
	.size		_ZN40_INTERNAL_28fe81c5_4_k_cu_86f697f2_242474cuda3std3__48in_placeE,(_ZN40_INTERNAL_28fe81c5_4_k_cu_86f697f2_242474cuda3std6ranges3__45__cpo9iter_moveE - _ZN40_INTERNAL_28fe81c5_4_k_cu_86f697f2_242474cuda3std3__48in_placeE)
_ZN40_INTERNAL_28fe81c5_4_k_cu_86f697f2_242474cuda3std3__48in_placeE:
	.zero		1
	.type		_ZN40_INTERNAL_28fe81c5_4_k_cu_86f697f2_242474cuda3std6ranges3__45__cpo9iter_moveE,@object
	.size		_ZN40_INTERNAL_28fe81c5_4_k_cu_86f697f2_242474cuda3std6ranges3__45__cpo9iter_moveE,(_ZN40_INTERNAL_28fe81c5_4_k_cu_86f697f2_242474cuda3std3__45__cpo5beginE - _ZN40_INTERNAL_28fe81c5_4_k_cu_86f697f2_242474cuda3std6ranges3__45__cpo9iter_moveE)
_ZN40_INTERNAL_28fe81c5_4_k_cu_86f697f2_242474cuda3std6ranges3__45__cpo9iter_moveE:
	.zero		1
	.type		_ZN40_INTERNAL_28fe81c5_4_k_cu_86f697f2_242474cuda3std3__45__cpo5beginE,@object
	.size		_ZN40_INTERNAL_28fe81c5_4_k_cu_86f697f2_242474cuda3std3__45__cpo5beginE,(_ZN40_INTERNAL_28fe81c5_4_k_cu_86f697f2_242474cuda3std3__442_GLOBAL__N__28fe81c5_4_k_cu_86f697f2_242476ignoreE - _ZN40_INTERNAL_28fe81c5_4_k_cu_86f697f2_242474cuda3std3__45__cpo5beginE)
_ZN40_INTERNAL_28fe81c5_4_k_cu_86f697f2_242474cuda3std3__45__cpo5beginE:
	.zero		1
	.type		_ZN40_INTERNAL_28fe81c5_4_k_cu_86f697f2_242474cuda3std3__442_GLOBAL__N__28fe81c5_4_k_cu_86f697f2_242476ignoreE,@object
	.size		_ZN40_INTERNAL_28fe81c5_4_k_cu_86f697f2_242474cuda3std3__442_GLOBAL__N__28fe81c5_4_k_cu_86f697f2_242476ignoreE,(_ZN40_INTERNAL_28fe81c5_4_k_cu_86f697f2_242474cute7productE - _ZN40_INTERNAL_28fe81c5_4_k_cu_86f697f2_242474cuda3std3__442_GLOBAL__N__28fe81c5_4_k_cu_86f697f2_242476ignoreE)
_ZN40_INTERNAL_28fe81c5_4_k_cu_86f697f2_242474cuda3std3__442_GLOBAL__N__28fe81c5_4_k_cu_86f697f2_242476ignoreE:
	.zero		1
	.type		_ZN40_INTERNAL_28fe81c5_4_k_cu_86f697f2_242474cute7productE,@object
	.size		_ZN40_INTERNAL_28fe81c5_4_k_cu_86f697f2_242474cute7productE,(_ZN40_INTERNAL_28fe81c5_4_k_cu_86f697f2_242474cuda3std3__45__cpo3endE - _ZN40_INTERNAL_28fe81c5_4_k_cu_86f697f2_242474cute7productE)
_ZN40_INTERNAL_28fe81c5_4_k_cu_86f697f2_242474cute7productE:
	.zero		1
	.type		_ZN40_INTERNAL_28fe81c5_4_k_cu_86f697f2_242474cuda3std3__45__cpo3endE,@object
	.size		_ZN40_INTERNAL_28fe81c5_4_k_cu_86f697f2_242474cuda3std3__45__cpo3endE,(_ZN40_INTERNAL_28fe81c5_4_k_cu_86f697f2_242474cuda3std3__419piecewise_constructE - _ZN40_INTERNAL_28fe81c5_4_k_cu_86f697f2_242474cuda3std3__45__cpo3endE)
_ZN40_INTERNAL_28fe81c5_4_k_cu_86f697f2_242474cuda3std3__45__cpo3endE:
	.zero		1
	.type		_ZN40_INTERNAL_28fe81c5_4_k_cu_86f697f2_242474cuda3std3__419piecewise_constructE,@object
	.size		_ZN40_INTERNAL_28fe81c5_4_k_cu_86f697f2_242474cuda3std3__419piecewise_constructE,(_ZN40_INTERNAL_28fe81c5_4_k_cu_86f697f2_242474cuda3std3__45__cpo4cendE - _ZN40_INTERNAL_28fe81c5_4_k_cu_86f697f2_242474cuda3std3__419piecewise_constructE)
_ZN40_INTERNAL_28fe81c5_4_k_cu_86f697f2_242474cuda3std3__419piecewise_constructE:
	.zero		1
	.type		_ZN40_INTERNAL_28fe81c5_4_k_cu_86f697f2_242474cuda3std3__45__cpo4cendE,@object
	.size		_ZN40_INTERNAL_28fe81c5_4_k_cu_86f697f2_242474cuda3std3__45__cpo4cendE,(_ZN40_INTERNAL_28fe81c5_4_k_cu_86f697f2_242474cuda3std6ranges3__45__cpo4swapE - _ZN40_INTERNAL_28fe81c5_4_k_cu_86f697f2_242474cuda3std3__45__cpo4cendE)
_ZN40_INTERNAL_28fe81c5_4_k_cu_86f697f2_242474cuda3std3__45__cpo4cendE:
	.zero		1
	.type		_ZN40_INTERNAL_28fe81c5_4_k_cu_86f697f2_242474cuda3std6ranges3__45__cpo4swapE,@object
	.size		_ZN40_INTERNAL_28fe81c5_4_k_cu_86f697f2_242474cuda3std6ranges3__45__cpo4swapE,(.L_8 - _ZN40_INTERNAL_28fe81c5_4_k_cu_86f697f2_242474cuda3std6ranges3__45__cpo4swapE)
_ZN40_INTERNAL_28fe81c5_4_k_cu_86f697f2_242474cuda3std6ranges3__45__cpo4swapE:
	.zero		1
.L_8:


//--------------------- .nv.constant0._ZN7cutlass13device_kernelINS_4gemm6kernel13GemmUniversalIN4cute5tupleIJiiiiEEENS1_10collective13CollectiveMmaINS1_34MainloopSm90TmaGmmaWarpSpecializedILi18ENS5_IJNS4_1CILi1EEESB_SB_EEENS1_35KernelTmaWarpSpecializedCooperativeEEENS5_IJNSA_ILi256EEENSA_ILi128EEENSA_ILi32EEEEEEaNS5_IJlSB_lEEEaSJ_NS4_8TiledMMAINS4_8MMA_AtomIJNS4_4SM904GMMA27MMA_64x128x32_S32S8S8_SS_TNEEEENS4_6LayoutINS5_IJNSA_ILi2EEESB_SB_EEENS5_IJSB_NSA_ILi0EEEST_EEEEENS5_IJNS4_10UnderscoreESW_SW_EEEEENS4_13SM90_TMA_LOADENS4_14ComposedLayoutINS4_7SwizzleILi1ELi4ELi3EEENS4_18smem_ptr_flag_bitsILi8EEENSQ_INS5_IJNSA_ILi8EEESH_EEENS5_IJSH_SB_EEEEEEEvNS4_8identityESZ_S19_vS1A_EENS_8epilogue10collective6detail29Sm90TmaWarpSpecializedAdapterINS1D_15DefaultEpilogueIaSJ_SJ_NS1C_6thread17LinearCombinationIaLi1EiiLNS1H_9ScaleType4KindE0ELNS_15FloatRoundStyleE2EaEENS1_15EpilogueDefaultEEEEEvvEEEEvNT_6ParamsE --------------------------
	.section	.nv.constant0._ZN7cutlass13device_kernelINS_4gemm6kernel13GemmUniversalIN4cute5tupleIJiiiiEEENS1_10collective13CollectiveMmaINS1_34MainloopSm90TmaGmmaWarpSpecializedILi18ENS5_IJNS4_1CILi1EEESB_SB_EEENS1_35KernelTmaWarpSpecializedCooperativeEEENS5_IJNSA_ILi256EEENSA_ILi128EEENSA_ILi32EEEEEEaNS5_IJlSB_lEEEaSJ_NS4_8TiledMMAINS4_8MMA_AtomIJNS4_4SM904GMMA27MMA_64x128x32_S32S8S8_SS_TNEEEENS4_6LayoutINS5_IJNSA_ILi2EEESB_SB_EEENS5_IJSB_NSA_ILi0EEEST_EEEEENS5_IJNS4_10UnderscoreESW_SW_EEEEENS4_13SM90_TMA_LOADENS4_14ComposedLayoutINS4_7SwizzleILi1ELi4ELi3EEENS4_18smem_ptr_flag_bitsILi8EEENSQ_INS5_IJNSA_ILi8EEESH_EEENS5_IJSH_SB_EEEEEEEvNS4_8identityESZ_S19_vS1A_EENS_8epilogue10collective6detail29Sm90TmaWarpSpecializedAdapterINS1D_15DefaultEpilogueIaSJ_SJ_NS1C_6thread17LinearCombinationIaLi1EiiLNS1H_9ScaleType4KindE0ELNS_15FloatRoundStyleE2EaEENS1_15EpilogueDefaultEEEEEvvEEEEvNT_6ParamsE,"a",@progbits
	.sectionflags	@""
	.align	4
.nv.constant0._ZN7cutlass13device_kernelINS_4gemm6kernel13GemmUniversalIN4cute5tupleIJiiiiEEENS1_10collective13CollectiveMmaINS1_34MainloopSm90TmaGmmaWarpSpecializedILi18ENS5_IJNS4_1CILi1EEESB_SB_EEENS1_35KernelTmaWarpSpecializedCooperativeEEENS5_IJNSA_ILi256EEENSA_ILi128EEENSA_ILi32EEEEEEaNS5_IJlSB_lEEEaSJ_NS4_8TiledMMAINS4_8MMA_AtomIJNS4_4SM904GMMA27MMA_64x128x32_S32S8S8_SS_TNEEEENS4_6LayoutINS5_IJNSA_ILi2EEESB_SB_EEENS5_IJSB_NSA_ILi0EEEST_EEEEENS5_IJNS4_10UnderscoreESW_SW_EEEEENS4_13SM90_TMA_LOADENS4_14ComposedLayoutINS4_7SwizzleILi1ELi4ELi3EEENS4_18smem_ptr_flag_bitsILi8EEENSQ_INS5_IJNSA_ILi8EEESH_EEENS5_IJSH_SB_EEEEEEEvNS4_8identityESZ_S19_vS1A_EENS_8epilogue10collective6detail29Sm90TmaWarpSpecializedAdapterINS1D_15DefaultEpilogueIaSJ_SJ_NS1C_6thread17LinearCombinationIaLi1EiiLNS1H_9ScaleType4KindE0ELNS_15FloatRoundStyleE2EaEENS1_15EpilogueDefaultEEEEEvvEEEEvNT_6ParamsE:
	.zero		1664


//--------------------- SYMBOLS --------------------------

	.type		.nv.reservedSmem.offset0,@object
	.size		.nv.reservedSmem.offset0,0x4
	.type		__assertfail,@function
